	.target	sm_90a

	.elftype	@"ET_EXEC"


//--------------------- .note.nv.tkinfo           --------------------------
	.section	.note.nv.tkinfo,"",@"SHT_NOTE"
	.sectionflags	@"SHF_NOTE_NV_TKINFO"
	.tkinfo
        /*0018*/ 	.word	0x00000002
        /*0030*/ 	.string	""
        /*0030*/ 	.string	"ptxas"
        /*0030*/ 	.string	"Cuda compilation tools, release 13.0, V13.0.88"
        /*0030*/ 	.string	"Build cuda_13.0.r13.0/compiler.36424714_0"
        /*0030*/ 	.string	"-arch sm_90a -m 64 "



//--------------------- .note.nv.cuinfo           --------------------------
	.section	.note.nv.cuinfo,"",@"SHT_NOTE"
	.sectionflags	@"SHF_NOTE_NV_CUINFO"
        /*0018*/ 	.short	0x0002
        /*001a*/ 	.short	0x005a
        /*001c*/ 	.short	0x0082
	.zero		2


//--------------------- .nv.info                  --------------------------
	.section	.nv.info,"",@"SHT_CUDA_INFO"
	.align	4


	//----- nvinfo : EIATTR_REGCOUNT
	.align		4
        /*0000*/ 	.byte	0x04, 0x2f
        /*0002*/ 	.short	(.L_12 - .L_11)
	.align		4
.L_11:
        /*0004*/ 	.word	index@(_ZN7cutlass13device_kernelINS_4gemm6kernel13GemmUniversalIN4cute5tupleIJiiiiEEENS1_10collective13CollectiveMmaINS1_37MainloopSm90TmaGmmaWarpSpecializedFP8ILi3ENS5_IJNS4_1CILi2EEESB_NSA_ILi1EEEEEENS1_35KernelTmaWarpSpecializedCooperativeEEENS5_IJNSA_ILi256EEESG_NSA_ILi128EEEEEENS_12float_e4m3_tENS5_IJlSC_lEEESJ_SK_NS4_8TiledMMAINS4_8MMA_AtomIJNS4_4SM904GMMA31MMA_64x256x32_F32E4M3E4M3_SS_TNILNSO_7ScaleInE1ELSQ_1EEEEEENS4_6LayoutINS5_IJSB_SC_SC_EEENS5_IJSC_NSA_ILi0EEESV_EEEEENS5_IJNS4_10UnderscoreESY_SY_EEEEENS4_23SM90_TMA_LOAD_MULTICASTENS4_14ComposedLayoutINS4_7SwizzleILi3ELi4ELi3EEENS4_18smem_ptr_flag_bitsILi8EEENST_INS5_IJNSA_ILi8EEESH_EEENS5_IJSH_SC_EEEEEEEvNS4_8identityES11_S1B_vS1C_EENS_8epilogue10collective6detail29Sm90TmaWarpSpecializedAdapterINS1F_15DefaultEpilogueISJ_SK_SK_NS1E_6thread17LinearCombinationISJ_Li1EffLNS1J_9ScaleType4KindE0ELNS_15FloatRoundStyleE2ESJ_EENS1_15EpilogueDefaultEEEEEvvEEEEvNT_6ParamsE)
        /*0008*/ 	.word	0x000000a8


	//----- nvinfo : EIATTR_FRAME_SIZE
	.align		4
.L_12:
        /*000c*/ 	.byte	0x04, 0x11
        /*000e*/ 	.short	(.L_14 - .L_13)
	.align		4
.L_13:
        /*0010*/ 	.word	index@(_ZN7cutlass13device_kernelINS_4gemm6kernel13GemmUniversalIN4cute5tupleIJiiiiEEENS1_10collective13CollectiveMmaINS1_37MainloopSm90TmaGmmaWarpSpecializedFP8ILi3ENS5_IJNS4_1CILi2EEESB_NSA_ILi1EEEEEENS1_35KernelTmaWarpSpecializedCooperativeEEENS5_IJNSA_ILi256EEESG_NSA_ILi128EEEEEENS_12float_e4m3_tENS5_IJlSC_lEEESJ_SK_NS4_8TiledMMAINS4_8MMA_AtomIJNS4_4SM904GMMA31MMA_64x256x32_F32E4M3E4M3_SS_TNILNSO_7ScaleInE1ELSQ_1EEEEEENS4_6LayoutINS5_IJSB_SC_SC_EEENS5_IJSC_NSA_ILi0EEESV_EEEEENS5_IJNS4_10UnderscoreESY_SY_EEEEENS4_23SM90_TMA_LOAD_MULTICASTENS4_14ComposedLayoutINS4_7SwizzleILi3ELi4ELi3EEENS4_18smem_ptr_flag_bitsILi8EEENST_INS5_IJNSA_ILi8EEESH_EEENS5_IJSH_SC_EEEEEEEvNS4_8identityES11_S1B_vS1C_EENS_8epilogue10collective6detail29Sm90TmaWarpSpecializedAdapterINS1F_15DefaultEpilogueISJ_SK_SK_NS1E_6thread17LinearCombinationISJ_Li1EffLNS1J_9ScaleType4KindE0ELNS_15FloatRoundStyleE2ESJ_EENS1_15EpilogueDefaultEEEEEvvEEEEvNT_6ParamsE)
        /*0014*/ 	.word	0x00000cc8


	//----- nvinfo : EIATTR_MIN_STACK_SIZE
	.align		4
.L_14:
        /*0018*/ 	.byte	0x04, 0x12
        /*001a*/ 	.short	(.L_16 - .L_15)
	.align		4
.L_15:
        /*001c*/ 	.word	index@(_ZN7cutlass13device_kernelINS_4gemm6kernel13GemmUniversalIN4cute5tupleIJiiiiEEENS1_10collective13CollectiveMmaINS1_37MainloopSm90TmaGmmaWarpSpecializedFP8ILi3ENS5_IJNS4_1CILi2EEESB_NSA_ILi1EEEEEENS1_35KernelTmaWarpSpecializedCooperativeEEENS5_IJNSA_ILi256EEESG_NSA_ILi128EEEEEENS_12float_e4m3_tENS5_IJlSC_lEEESJ_SK_NS4_8TiledMMAINS4_8MMA_AtomIJNS4_4SM904GMMA31MMA_64x256x32_F32E4M3E4M3_SS_TNILNSO_7ScaleInE1ELSQ_1EEEEEENS4_6LayoutINS5_IJSB_SC_SC_EEENS5_IJSC_NSA_ILi0EEESV_EEEEENS5_IJNS4_10UnderscoreESY_SY_EEEEENS4_23SM90_TMA_LOAD_MULTICASTENS4_14ComposedLayoutINS4_7SwizzleILi3ELi4ELi3EEENS4_18smem_ptr_flag_bitsILi8EEENST_INS5_IJNSA_ILi8EEESH_EEENS5_IJSH_SC_EEEEEEEvNS4_8identityES11_S1B_vS1C_EENS_8epilogue10collective6detail29Sm90TmaWarpSpecializedAdapterINS1F_15DefaultEpilogueISJ_SK_SK_NS1E_6thread17LinearCombinationISJ_Li1EffLNS1J_9ScaleType4KindE0ELNS_15FloatRoundStyleE2ESJ_EENS1_15EpilogueDefaultEEEEEvvEEEEvNT_6ParamsE)
        /*0020*/ 	.word	0x00000cc8
.L_16:


//--------------------- .nv.compat                --------------------------
	.section	.nv.compat,"",@"SHT_CUDA_COMPAT_INFO"
	.align	4
        /*0000*/ 	.byte	0x02, 0x09, 0x01, 0x00, 0x02, 0x02, 0x04, 0x00, 0x02, 0x05, 0x05, 0x00, 0x03, 0x07, 0x01, 0x01
        /*0010*/ 	.byte	0x02, 0x03, 0x01, 0x00, 0x02, 0x06, 0x01, 0x00, 0x04, 0x0b, 0x08, 0x00, 0x00, 0x00, 0x00, 0x00
        /*0020*/ 	.byte	0x00, 0x00, 0x00, 0x00


//--------------------- .nv.info._ZN7cutlass13device_kernelINS_4gemm6kernel13GemmUniversalIN4cute5tupleIJiiiiEEENS1_10collective13CollectiveMmaINS1_37MainloopSm90TmaGmmaWarpSpecializedFP8ILi3ENS5_IJNS4_1CILi2EEESB_NSA_ILi1EEEEEENS1_35KernelTmaWarpSpecializedCooperativeEEENS5_IJNSA_ILi256EEESG_NSA_ILi128EEEEEENS_12float_e4m3_tENS5_IJlSC_lEEESJ_SK_NS4_8TiledMMAINS4_8MMA_AtomIJNS4_4SM904GMMA31MMA_64x256x32_F32E4M3E4M3_SS_TNILNSO_7ScaleInE1ELSQ_1EEEEEENS4_6LayoutINS5_IJSB_SC_SC_EEENS5_IJSC_NSA_ILi0EEESV_EEEEENS5_IJNS4_10UnderscoreESY_SY_EEEEENS4_23SM90_TMA_LOAD_MULTICASTENS4_14ComposedLayoutINS4_7SwizzleILi3ELi4ELi3EEENS4_18smem_ptr_flag_bitsILi8EEENST_INS5_IJNSA_ILi8EEESH_EEENS5_IJSH_SC_EEEEEEEvNS4_8identityES11_S1B_vS1C_EENS_8epilogue10collective6detail29Sm90TmaWarpSpecializedAdapterINS1F_15DefaultEpilogueISJ_SK_SK_NS1E_6thread17LinearCombinationISJ_Li1EffLNS1J_9ScaleType4KindE0ELNS_15FloatRoundStyleE2ESJ_EENS1_15EpilogueDefaultEEEEEvvEEEEvNT_6ParamsE --------------------------
	.section	.nv.info._ZN7cutlass13device_kernelINS_4gemm6kernel13GemmUniversalIN4cute5tupleIJiiiiEEENS1_10collective13CollectiveMmaINS1_37MainloopSm90TmaGmmaWarpSpecializedFP8ILi3ENS5_IJNS4_1CILi2EEESB_NSA_ILi1EEEEEENS1_35KernelTmaWarpSpecializedCooperativeEEENS5_IJNSA_ILi256EEESG_NSA_ILi128EEEEEENS_12float_e4m3_tENS5_IJlSC_lEEESJ_SK_NS4_8TiledMMAINS4_8MMA_AtomIJNS4_4SM904GMMA31MMA_64x256x32_F32E4M3E4M3_SS_TNILNSO_7ScaleInE1ELSQ_1EEEEEENS4_6LayoutINS5_IJSB_SC_SC_EEENS5_IJSC_NSA_ILi0EEESV_EEEEENS5_IJNS4_10UnderscoreESY_SY_EEEEENS4_23SM90_TMA_LOAD_MULTICASTENS4_14ComposedLayoutINS4_7SwizzleILi3ELi4ELi3EEENS4_18smem_ptr_flag_bitsILi8EEENST_INS5_IJNSA_ILi8EEESH_EEENS5_IJSH_SC_EEEEEEEvNS4_8identityES11_S1B_vS1C_EENS_8epilogue10collective6detail29Sm90TmaWarpSpecializedAdapterINS1F_15DefaultEpilogueISJ_SK_SK_NS1E_6thread17LinearCombinationISJ_Li1EffLNS1J_9ScaleType4KindE0ELNS_15FloatRoundStyleE2ESJ_EENS1_15EpilogueDefaultEEEEEvvEEEEvNT_6ParamsE,"",@"SHT_CUDA_INFO"
	.sectionflags	@""
	.align	4


	//----- nvinfo : EIATTR_CUDA_API_VERSION
	.align		4
        /*0000*/ 	.byte	0x04, 0x37
        /*0002*/ 	.short	(.L_18 - .L_17)
.L_17:
        /*0004*/ 	.word	0x00000082


	//----- nvinfo : EIATTR_KPARAM_INFO
	.align		4
.L_18:
        /*0008*/ 	.byte	0x04, 0x17
        /*000a*/ 	.short	(.L_20 - .L_19)
.L_19:
        /*000c*/ 	.word	0x00000000
        /*0010*/ 	.short	0x0000
        /*0012*/ 	.short	0x0070
        /*0014*/ 	.byte	0x00, 0xf0, 0x01, 0x10


	//----- nvinfo : EIATTR_SPARSE_MMA_MASK
	.align		4
.L_20:
        /*0018*/ 	.byte	0x03, 0x50
        /*001a*/ 	.short	0x0000


	//----- nvinfo : EIATTR_MAXREG_COUNT
	.align		4
        /*001c*/ 	.byte	0x03, 0x1b
        /*001e*/ 	.short	0x00a8


	//----- nvinfo : EIATTR_NUM_BARRIERS
	.align		4
        /*0020*/ 	.byte	0x02, 0x4c
        /*0022*/ 	.byte	0x01
	.zero		1


	//----- nvinfo : EIATTR_ANNOTATIONS
	.align		4
        /*0024*/ 	.byte	0x04, 0x55
        /*0026*/ 	.short	(.L_22 - .L_21)


	//   ....[0]....
.L_21:
        /*0028*/ 	.word	0x00000001
        /*002c*/ 	.byte	0x10, 0x07, 0x00, 0x00, 0x01, 0x00, 0x00, 0x00, 0xe0, 0x07, 0x00, 0x00, 0x01, 0x00, 0x00, 0x00
        /* <DEDUP_REMOVED lines=2039> */
        /*7fac*/ 	.byte	0x00, 0x9d, 0x02, 0x00


	//----- nvinfo : EIATTR_MERCURY_ISA_VERSION
	.align		4
.L_22:
        /*7fb0*/ 	.byte	0x03, 0x5f
        /*7fb2*/ 	.short	0x0101


	//----- nvinfo : EIATTR_INT_WARP_WIDE_INSTR_OFFSETS
	.align		4
        /*7fb4*/ 	.byte	0x04, 0x31
        /*7fb6*/ 	.short	(.L_24 - .L_23)


	//   ....[0]....
.L_23:
        /*7fb8*/ 	.word	0x00000530


	//   ....[1]....
        /*7fbc*/ 	.word	0x00000550


	//   ....[2]....
        /*7fc0*/ 	.word	0x000006b0


	//----- nvinfo : EIATTR_COOP_GROUP_MASK_REGIDS
	.align		4
.L_24:
        /*7fc4*/ 	.byte	0x04, 0x29
        /*7fc6*/ 	.short	(.L_26 - .L_25)


	//   ....[0]....
.L_25:
        /*7fc8*/ 	.word	0xffffffff


	//   ....[1]....
        /*7fcc*/ 	.word	0xffffffff


	//   ....[2]....
        /*7fd0*/ 	.word	0xffffffff


	//   ....[3]....
        /*7fd4*/ 	.word	0xffffffff


	//   ....[4]....
        /*7fd8*/ 	.word	0xffffffff


	//   ....[5]....
        /*7fdc*/ 	.word	0xffffffff


	//----- nvinfo : EIATTR_COOP_GROUP_INSTR_OFFSETS
	.align		4
.L_26:
        /*7fe0*/ 	.byte	0x04, 0x28
        /*7fe2*/ 	.short	(.L_28 - .L_27)


	//   ....[0]....
.L_27:
        /*7fe4*/ 	.word	0x00000070


	//   ....[1]....
        /*7fe8*/ 	.word	0x00000080


	//   ....[2]....
        /*7fec*/ 	.word	0x000001a0


	//   ....[3]....
        /*7ff0*/ 	.word	0x000003a0


	//   ....[4]....
        /*7ff4*/ 	.word	0x00000820


	//   ....[5]....
        /*7ff8*/ 	.word	0x00002970


	//----- nvinfo : EIATTR_REG_RECONFIG
	.align		4
.L_28:
        /*7ffc*/ 	.byte	0x01, 0x54
	.zero		2


	//----- nvinfo : EIATTR_MBARRIER_INSTR_OFFSETS
	.align		4
        /*8000*/ 	.byte	0x04, 0x39
        /*8002*/ 	.short	(.L_30 - .L_29)


	//   ....[0]....
.L_29:
        /*8004*/ 	.word	0x00000320
        /*8008*/ 	.word	0x000000ff
        /*800c*/ 	.word	0x00000000
        /*8010*/ 	.short	0x0100
        /*8012*/ 	.byte	0x09
	.zero		1


	//   ....[1]....
        /*8014*/ 	.word	0x00000330
        /*8018*/ 	.word	0x000000ff
        /*801c*/ 	.word	0x00000018
        /*8020*/ 	.short	0x0100
        /*8022*/ 	.byte	0x09
	.zero		1


	//   ....[2]....
        /*8024*/ 	.word	0x00000340
        /*8028*/ 	.word	0x000000ff
        /*802c*/ 	.word	0x00000008
        /*8030*/ 	.short	0x0100
        /*8032*/ 	.byte	0x09
	.zero		1


	//   ....[3]....
        /*8034*/ 	.word	0x00000350
        /*8038*/ 	.word	0x000000ff
        /*803c*/ 	.word	0x00000020
        /*8040*/ 	.short	0x0100
        /*8042*/ 	.byte	0x09
	.zero		1


	//   ....[4]....
        /*8044*/ 	.word	0x00000360
        /*8048*/ 	.word	0x000000ff
        /*804c*/ 	.word	0x00000010
        /*8050*/ 	.short	0x0100
        /*8052*/ 	.byte	0x09
	.zero		1


	//   ....[5]....
        /*8054*/ 	.word	0x00000370
        /*8058*/ 	.word	0x000000ff
        /*805c*/ 	.word	0x00000028
        /*8060*/ 	.short	0x0100
        /*8062*/ 	.byte	0x09
	.zero		1


	//   ....[6]....
        /*8064*/ 	.word	0x00000740
        /*8068*/ 	.word	0x000000ff
        /*806c*/ 	.word	0x00000040
        /*8070*/ 	.short	0x0100
        /*8072*/ 	.byte	0x06
	.zero		1


	//   ....[7]....
        /*8074*/ 	.word	0x000007c0
        /*8078*/ 	.word	0x000000ff
        /*807c*/ 	.word	0x00000048
        /*8080*/ 	.short	0x0100
        /*8082*/ 	.byte	0x06
	.zero		1


	//   ....[8]....
        /*8084*/ 	.word	0x00002d60
        /*8088*/ 	.word	0x000000ff
        /*808c*/ 	.word	0x00000000
        /*8090*/ 	.short	0x010a
        /*8092*/ 	.byte	0x06
	.zero		1


	//   ....[9]....
        /*8094*/ 	.word	0x00002da0
        /*8098*/ 	.word	0x000000ff
        /*809c*/ 	.word	0x00000000
        /*80a0*/ 	.short	0x010a
        /*80a2*/ 	.byte	0x06
	.zero		1


	//   ....[10]....
        /*80a4*/ 	.word	0x000090b0
        /*80a8*/ 	.word	0x000000ff
        /*80ac*/ 	.word	0x00000000
        /*80b0*/ 	.short	0x010a
        /*80b2*/ 	.byte	0x10
	.zero		1


	//   ....[11]....
        /*80b4*/ 	.word	0x000090f0
        /*80b8*/ 	.word	0x000000ff
        /*80bc*/ 	.word	0x00000000
        /*80c0*/ 	.short	0x010a
        /*80c2*/ 	.byte	0x10
	.zero		1


	//   ....[12]....
        /*80c4*/ 	.word	0x00011940
        /*80c8*/ 	.word	0x00000000
        /*80cc*/ 	.word	0x00000000
        /*80d0*/ 	.short	0x0101
        /*80d2*/ 	.byte	0x3f
	.zero		1


	//   ....[13]....
        /*80d4*/ 	.word	0x00015460
        /*80d8*/ 	.word	0x00000000
        /*80dc*/ 	.word	0x00000000
        /*80e0*/ 	.short	0x0101
        /*80e2*/ 	.byte	0x3f
	.zero		1


	//   ....[14]....
        /*80e4*/ 	.word	0x00028fa0
        /*80e8*/ 	.word	0x0000000c
        /*80ec*/ 	.word	0x00000018
        /*80f0*/ 	.short	0x010a
        /*80f2*/ 	.byte	0x3f
	.zero		1


	//   ....[15]....
        /*80f4*/ 	.word	0x00029320
        /*80f8*/ 	.word	0x00000002
        /*80fc*/ 	.word	0x00000048
        /*8100*/ 	.short	0x0101
        /*8102*/ 	.byte	0x3f
	.zero		1


	//   ....[16]....
        /*8104*/ 	.word	0x00029ad0
        /*8108*/ 	.word	0x00000003
        /*810c*/ 	.word	0x00000000
        /*8110*/ 	.short	0x010a
        /*8112*/ 	.byte	0x3f
	.zero		1


	//   ....[17]....
        /*8114*/ 	.word	0x00029b60
        /*8118*/ 	.word	0x00000003
        /*811c*/ 	.word	0x00000000
        /*8120*/ 	.short	0x010a
        /*8122*/ 	.byte	0x3f
	.zero		1


	//   ....[18]....
        /*8124*/ 	.word	0x00029bf0
        /*8128*/ 	.word	0x00000003
        /*812c*/ 	.word	0x00000000
        /*8130*/ 	.short	0x010a
        /*8132*/ 	.byte	0x3f
	.zero		1


	//   ....[19]....
        /*8134*/ 	.word	0x00029c60
        /*8138*/ 	.word	0x00000003
        /*813c*/ 	.word	0x00000000
        /*8140*/ 	.short	0x010a
        /*8142*/ 	.byte	0x3f
	.zero		1


	//   ....[20]....
        /*8144*/ 	.word	0x00029cd0
        /*8148*/ 	.word	0x00000002
        /*814c*/ 	.word	0x00000000
        /*8150*/ 	.short	0x010a
        /*8152*/ 	.byte	0x3f
	.zero		1


	//   ....[21]....
        /*8154*/ 	.word	0x00029db0
        /*8158*/ 	.word	0x0000000c
        /*815c*/ 	.word	0x00000018
        /*8160*/ 	.short	0x010a
        /*8162*/ 	.byte	0x3f
	.zero		1


	//   ....[22]....
        /*8164*/ 	.word	0x00029e80
        /*8168*/ 	.word	0x00000003
        /*816c*/ 	.word	0x00000000
        /*8170*/ 	.short	0x010a
        /*8172*/ 	.byte	0x3f
	.zero		1


	//   ....[23]....
        /*8174*/ 	.word	0x00029ed0
        /*8178*/ 	.word	0x00000003
        /*817c*/ 	.word	0x00000000
        /*8180*/ 	.short	0x010a
        /*8182*/ 	.byte	0x3f
	.zero		1


	//----- nvinfo : EIATTR_NUM_MBARRIERS
	.align		4
.L_30:
        /*8184*/ 	.byte	0x03, 0x38
        /*8186*/ 	.short	0x0008


	//----- nvinfo : EIATTR_EXIT_INSTR_OFFSETS
	.align		4
        /*8188*/ 	.byte	0x04, 0x1c
        /*818a*/ 	.short	(.L_32 - .L_31)


	//   ....[0]....
.L_31:
        /*818c*/ 	.word	0x000009b0


	//   ....[1]....
        /*8190*/ 	.word	0x00001250


	//   ....[2]....
        /*8194*/ 	.word	0x000285b0


	//   ....[3]....
        /*8198*/ 	.word	0x00028b50


	//   ....[4]....
        /*819c*/ 	.word	0x00029c40


	//----- nvinfo : EIATTR_MAX_THREADS
	.align		4
.L_32:
        /*81a0*/ 	.byte	0x04, 0x05
        /*81a2*/ 	.short	(.L_34 - .L_33)
.L_33:
        /*81a4*/ 	.word	0x00000180
        /*81a8*/ 	.word	0x00000001
        /*81ac*/ 	.word	0x00000001


	//----- nvinfo : EIATTR_CRS_STACK_SIZE
	.align		4
.L_34:
        /*81b0*/ 	.byte	0x04, 0x1e
        /*81b2*/ 	.short	(.L_36 - .L_35)
.L_35:
        /*81b4*/ 	.word	0x00000000


	//----- nvinfo : EIATTR_CBANK_PARAM_SIZE
	.align		4
.L_36:
        /*81b8*/ 	.byte	0x03, 0x19
        /*81ba*/ 	.short	0x0470


	//----- nvinfo : EIATTR_PARAM_CBANK
	.align		4
        /*81bc*/ 	.byte	0x04, 0x0a
        /*81be*/ 	.short	(.L_38 - .L_37)
	.align		4
.L_37:
        /*81c0*/ 	.word	index@(.nv.constant0._ZN7cutlass13device_kernelINS_4gemm6kernel13GemmUniversalIN4cute5tupleIJiiiiEEENS1_10collective13CollectiveMmaINS1_37MainloopSm90TmaGmmaWarpSpecializedFP8ILi3ENS5_IJNS4_1CILi2EEESB_NSA_ILi1EEEEEENS1_35KernelTmaWarpSpecializedCooperativeEEENS5_IJNSA_ILi256EEESG_NSA_ILi128EEEEEENS_12float_e4m3_tENS5_IJlSC_lEEESJ_SK_NS4_8TiledMMAINS4_8MMA_AtomIJNS4_4SM904GMMA31MMA_64x256x32_F32E4M3E4M3_SS_TNILNSO_7ScaleInE1ELSQ_1EEEEEENS4_6LayoutINS5_IJSB_SC_SC_EEENS5_IJSC_NSA_ILi0EEESV_EEEEENS5_IJNS4_10UnderscoreESY_SY_EEEEENS4_23SM90_TMA_LOAD_MULTICASTENS4_14ComposedLayoutINS4_7SwizzleILi3ELi4ELi3EEENS4_18smem_ptr_flag_bitsILi8EEENST_INS5_IJNSA_ILi8EEESH_EEENS5_IJSH_SC_EEEEEEEvNS4_8identityES11_S1B_vS1C_EENS_8epilogue10collective6detail29Sm90TmaWarpSpecializedAdapterINS1F_15DefaultEpilogueISJ_SK_SK_NS1E_6thread17LinearCombinationISJ_Li1EffLNS1J_9ScaleType4KindE0ELNS_15FloatRoundStyleE2ESJ_EENS1_15EpilogueDefaultEEEEEvvEEEEvNT_6ParamsE)
        /*81c4*/ 	.short	0x0210
        /*81c6*/ 	.short	0x0470


	//----- nvinfo : EIATTR_SW_WAR
	.align		4
.L_38:
        /*81c8*/ 	.byte	0x04, 0x36
        /*81ca*/ 	.short	(.L_40 - .L_39)
.L_39:
        /*81cc*/ 	.word	0x00000008
.L_40:


//--------------------- .nv.callgraph             --------------------------
	.section	.nv.callgraph,"",@"SHT_CUDA_CALLGRAPH"
	.align	4
	.sectionentsize	8
	.align		4
        /*0000*/ 	.word	0x00000000
	.align		4
        /*0004*/ 	.word	0xffffffff
	.align		4
        /*0008*/ 	.word	0x00000000
	.align		4
        /*000c*/ 	.word	0xfffffffe
	.align		4
        /*0010*/ 	.word	0x00000000
	.align		4
        /*0014*/ 	.word	0xfffffffd
	.align		4
        /*0018*/ 	.word	0x00000000
	.align		4
        /*001c*/ 	.word	0xfffffffc


//--------------------- .nv.constant4             --------------------------
	.section	.nv.constant4,"a",@progbits
	.align	8
	.align		8
.nv.constant4:
        /*0000*/ 	.dword	_ZN39_INTERNAL_868d4fc7_4_k_cu_22730085_51334cuda3std3__45__cpo5beginE
	.align		8
        /*0008*/ 	.dword	_ZN39_INTERNAL_868d4fc7_4_k_cu_22730085_51334cuda3std3__45__cpo3endE
	.align		8
        /*0010*/ 	.dword	_ZN39_INTERNAL_868d4fc7_4_k_cu_22730085_51334cuda3std3__45__cpo6cbeginE
	.align		8
        /*0018*/ 	.dword	_ZN39_INTERNAL_868d4fc7_4_k_cu_22730085_51334cuda3std3__45__cpo4cendE
	.align		8
        /*0020*/ 	.dword	_ZN39_INTERNAL_868d4fc7_4_k_cu_22730085_51334cuda3std3__441_GLOBAL__N__868d4fc7_4_k_cu_22730085_51336ignoreE
	.align		8
        /*0028*/ 	.dword	_ZN39_INTERNAL_868d4fc7_4_k_cu_22730085_51334cuda3std3__419piecewise_constructE
	.align		8
        /*0030*/ 	.dword	_ZN39_INTERNAL_868d4fc7_4_k_cu_22730085_51334cuda3std3__48in_placeE
	.align		8
        /*0038*/ 	.dword	_ZN39_INTERNAL_868d4fc7_4_k_cu_22730085_51334cuda3std6ranges3__45__cpo4swapE
	.align		8
        /*0040*/ 	.dword	_ZN39_INTERNAL_868d4fc7_4_k_cu_22730085_51334cuda3std6ranges3__45__cpo9iter_moveE
	.align		8
        /*0048*/ 	.dword	_ZN39_INTERNAL_868d4fc7_4_k_cu_22730085_51334cute7productE
	.align		8
        /*0050*/ 	.dword	_ZN39_INTERNAL_868d4fc7_4_k_cu_22730085_51334cute1_E


//--------------------- .text._ZN7cutlass13device_kernelINS_4gemm6kernel13GemmUniversalIN4cute5tupleIJiiiiEEENS1_10collective13CollectiveMmaINS1_37MainloopSm90TmaGmmaWarpSpecializedFP8ILi3ENS5_IJNS4_1CILi2EEESB_NSA_ILi1EEEEEENS1_35KernelTmaWarpSpecializedCooperativeEEENS5_IJNSA_ILi256EEESG_NSA_ILi128EEEEEENS_12float_e4m3_tENS5_IJlSC_lEEESJ_SK_NS4_8TiledMMAINS4_8MMA_AtomIJNS4_4SM904GMMA31MMA_64x256x32_F32E4M3E4M3_SS_TNILNSO_7ScaleInE1ELSQ_1EEEEEENS4_6LayoutINS5_IJSB_SC_SC_EEENS5_IJSC_NSA_ILi0EEESV_EEEEENS5_IJNS4_10UnderscoreESY_SY_EEEEENS4_23SM90_TMA_LOAD_MULTICASTENS4_14ComposedLayoutINS4_7SwizzleILi3ELi4ELi3EEENS4_18smem_ptr_flag_bitsILi8EEENST_INS5_IJNSA_ILi8EEESH_EEENS5_IJSH_SC_EEEEEEEvNS4_8identityES11_S1B_vS1C_EENS_8epilogue10collective6detail29Sm90TmaWarpSpecializedAdapterINS1F_15DefaultEpilogueISJ_SK_SK_NS1E_6thread17LinearCombinationISJ_Li1EffLNS1J_9ScaleType4KindE0ELNS_15FloatRoundStyleE2ESJ_EENS1_15EpilogueDefaultEEEEEvvEEEEvNT_6ParamsE --------------------------
	.section	.text._ZN7cutlass13device_kernelINS_4gemm6kernel13GemmUniversalIN4cute5tupleIJiiiiEEENS1_10collective13CollectiveMmaINS1_37MainloopSm90TmaGmmaWarpSpecializedFP8ILi3ENS5_IJNS4_1CILi2EEESB_NSA_ILi1EEEEEENS1_35KernelTmaWarpSpecializedCooperativeEEENS5_IJNSA_ILi256EEESG_NSA_ILi128EEEEEENS_12float_e4m3_tENS5_IJlSC_lEEESJ_SK_NS4_8TiledMMAINS4_8MMA_AtomIJNS4_4SM904GMMA31MMA_64x256x32_F32E4M3E4M3_SS_TNILNSO_7ScaleInE1ELSQ_1EEEEEENS4_6LayoutINS5_IJSB_SC_SC_EEENS5_IJSC_NSA_ILi0EEESV_EEEEENS5_IJNS4_10UnderscoreESY_SY_EEEEENS4_23SM90_TMA_LOAD_MULTICASTENS4_14ComposedLayoutINS4_7SwizzleILi3ELi4ELi3EEENS4_18smem_ptr_flag_bitsILi8EEENST_INS5_IJNSA_ILi8EEESH_EEENS5_IJSH_SC_EEEEEEEvNS4_8identityES11_S1B_vS1C_EENS_8epilogue10collective6detail29Sm90TmaWarpSpecializedAdapterINS1F_15DefaultEpilogueISJ_SK_SK_NS1E_6thread17LinearCombinationISJ_Li1EffLNS1J_9ScaleType4KindE0ELNS_15FloatRoundStyleE2ESJ_EENS1_15EpilogueDefaultEEEEEvvEEEEvNT_6ParamsE,"ax",@progbits
	.align	128
.text._ZN7cutlass13device_kernelINS_4gemm6kernel13GemmUniversalIN4cute5tupleIJiiiiEEENS1_10collective13CollectiveMmaINS1_37MainloopSm90TmaGmmaWarpSpecializedFP8ILi3ENS5_IJNS4_1CILi2EEESB_NSA_ILi1EEEEEENS1_35KernelTmaWarpSpecializedCooperativeEEENS5_IJNSA_ILi256EEESG_NSA_ILi128EEEEEENS_12float_e4m3_tENS5_IJlSC_lEEESJ_SK_NS4_8TiledMMAINS4_8MMA_AtomIJNS4_4SM904GMMA31MMA_64x256x32_F32E4M3E4M3_SS_TNILNSO_7ScaleInE1ELSQ_1EEEEEENS4_6LayoutINS5_IJSB_SC_SC_EEENS5_IJSC_NSA_ILi0EEESV_EEEEENS5_IJNS4_10UnderscoreESY_SY_EEEEENS4_23SM90_TMA_LOAD_MULTICASTENS4_14ComposedLayoutINS4_7SwizzleILi3ELi4ELi3EEENS4_18smem_ptr_flag_bitsILi8EEENST_INS5_IJNSA_ILi8EEESH_EEENS5_IJSH_SC_EEEEEEEvNS4_8identityES11_S1B_vS1C_EENS_8epilogue10collective6detail29Sm90TmaWarpSpecializedAdapterINS1F_15DefaultEpilogueISJ_SK_SK_NS1E_6thread17LinearCombinationISJ_Li1EffLNS1J_9ScaleType4KindE0ELNS_15FloatRoundStyleE2ESJ_EENS1_15EpilogueDefaultEEEEEvvEEEEvNT_6ParamsE:
        .type           _ZN7cutlass13device_kernelINS_4gemm6kernel13GemmUniversalIN4cute5tupleIJiiiiEEENS1_10collective13CollectiveMmaINS1_37MainloopSm90TmaGmmaWarpSpecializedFP8ILi3ENS5_IJNS4_1CILi2EEESB_NSA_ILi1EEEEEENS1_35KernelTmaWarpSpecializedCooperativeEEENS5_IJNSA_ILi256EEESG_NSA_ILi128EEEEEENS_12float_e4m3_tENS5_IJlSC_lEEESJ_SK_NS4_8TiledMMAINS4_8MMA_AtomIJNS4_4SM904GMMA31MMA_64x256x32_F32E4M3E4M3_SS_TNILNSO_7ScaleInE1ELSQ_1EEEEEENS4_6LayoutINS5_IJSB_SC_SC_EEENS5_IJSC_NSA_ILi0EEESV_EEEEENS5_IJNS4_10UnderscoreESY_SY_EEEEENS4_23SM90_TMA_LOAD_MULTICASTENS4_14ComposedLayoutINS4_7SwizzleILi3ELi4ELi3EEENS4_18smem_ptr_flag_bitsILi8EEENST_INS5_IJNSA_ILi8EEESH_EEENS5_IJSH_SC_EEEEEEEvNS4_8identityES11_S1B_vS1C_EENS_8epilogue10collective6detail29Sm90TmaWarpSpecializedAdapterINS1F_15DefaultEpilogueISJ_SK_SK_NS1E_6thread17LinearCombinationISJ_Li1EffLNS1J_9ScaleType4KindE0ELNS_15FloatRoundStyleE2ESJ_EENS1_15EpilogueDefaultEEEEEvvEEEEvNT_6ParamsE,@function
        .size           _ZN7cutlass13device_kernelINS_4gemm6kernel13GemmUniversalIN4cute5tupleIJiiiiEEENS1_10collective13CollectiveMmaINS1_37MainloopSm90TmaGmmaWarpSpecializedFP8ILi3ENS5_IJNS4_1CILi2EEESB_NSA_ILi1EEEEEENS1_35KernelTmaWarpSpecializedCooperativeEEENS5_IJNSA_ILi256EEESG_NSA_ILi128EEEEEENS_12float_e4m3_tENS5_IJlSC_lEEESJ_SK_NS4_8TiledMMAINS4_8MMA_AtomIJNS4_4SM904GMMA31MMA_64x256x32_F32E4M3E4M3_SS_TNILNSO_7ScaleInE1ELSQ_1EEEEEENS4_6LayoutINS5_IJSB_SC_SC_EEENS5_IJSC_NSA_ILi0EEESV_EEEEENS5_IJNS4_10UnderscoreESY_SY_EEEEENS4_23SM90_TMA_LOAD_MULTICASTENS4_14ComposedLayoutINS4_7SwizzleILi3ELi4ELi3EEENS4_18smem_ptr_flag_bitsILi8EEENST_INS5_IJNSA_ILi8EEESH_EEENS5_IJSH_SC_EEEEEEEvNS4_8identityES11_S1B_vS1C_EENS_8epilogue10collective6detail29Sm90TmaWarpSpecializedAdapterINS1F_15DefaultEpilogueISJ_SK_SK_NS1E_6thread17LinearCombinationISJ_Li1EffLNS1J_9ScaleType4KindE0ELNS_15FloatRoundStyleE2ESJ_EENS1_15EpilogueDefaultEEEEEvvEEEEvNT_6ParamsE,(.L_x_588 - _ZN7cutlass13device_kernelINS_4gemm6kernel13GemmUniversalIN4cute5tupleIJiiiiEEENS1_10collective13CollectiveMmaINS1_37MainloopSm90TmaGmmaWarpSpecializedFP8ILi3ENS5_IJNS4_1CILi2EEESB_NSA_ILi1EEEEEENS1_35KernelTmaWarpSpecializedCooperativeEEENS5_IJNSA_ILi256EEESG_NSA_ILi128EEEEEENS_12float_e4m3_tENS5_IJlSC_lEEESJ_SK_NS4_8TiledMMAINS4_8MMA_AtomIJNS4_4SM904GMMA31MMA_64x256x32_F32E4M3E4M3_SS_TNILNSO_7ScaleInE1ELSQ_1EEEEEENS4_6LayoutINS5_IJSB_SC_SC_EEENS5_IJSC_NSA_ILi0EEESV_EEEEENS5_IJNS4_10UnderscoreESY_SY_EEEEENS4_23SM90_TMA_LOAD_MULTICASTENS4_14ComposedLayoutINS4_7SwizzleILi3ELi4ELi3EEENS4_18smem_ptr_flag_bitsILi8EEENST_INS5_IJNSA_ILi8EEESH_EEENS5_IJSH_SC_EEEEEEEvNS4_8identityES11_S1B_vS1C_EENS_8epilogue10collective6detail29Sm90TmaWarpSpecializedAdapterINS1F_15DefaultEpilogueISJ_SK_SK_NS1E_6thread17LinearCombinationISJ_Li1EffLNS1J_9ScaleType4KindE0ELNS_15FloatRoundStyleE2ESJ_EENS1_15EpilogueDefaultEEEEEvvEEEEvNT_6ParamsE)
        .other          _ZN7cutlass13device_kernelINS_4gemm6kernel13GemmUniversalIN4cute5tupleIJiiiiEEENS1_10collective13CollectiveMmaINS1_37MainloopSm90TmaGmmaWarpSpecializedFP8ILi3ENS5_IJNS4_1CILi2EEESB_NSA_ILi1EEEEEENS1_35KernelTmaWarpSpecializedCooperativeEEENS5_IJNSA_ILi256EEESG_NSA_ILi128EEEEEENS_12float_e4m3_tENS5_IJlSC_lEEESJ_SK_NS4_8TiledMMAINS4_8MMA_AtomIJNS4_4SM904GMMA31MMA_64x256x32_F32E4M3E4M3_SS_TNILNSO_7ScaleInE1ELSQ_1EEEEEENS4_6LayoutINS5_IJSB_SC_SC_EEENS5_IJSC_NSA_ILi0EEESV_EEEEENS5_IJNS4_10UnderscoreESY_SY_EEEEENS4_23SM90_TMA_LOAD_MULTICASTENS4_14ComposedLayoutINS4_7SwizzleILi3ELi4ELi3EEENS4_18smem_ptr_flag_bitsILi8EEENST_INS5_IJNSA_ILi8EEESH_EEENS5_IJSH_SC_EEEEEEEvNS4_8identityES11_S1B_vS1C_EENS_8epilogue10collective6detail29Sm90TmaWarpSpecializedAdapterINS1F_15DefaultEpilogueISJ_SK_SK_NS1E_6thread17LinearCombinationISJ_Li1EffLNS1J_9ScaleType4KindE0ELNS_15FloatRoundStyleE2ESJ_EENS1_15EpilogueDefaultEEEEEvvEEEEvNT_6ParamsE,@"STO_CUDA_ENTRY STV_DEFAULT"
_ZN7cutlass13device_kernelINS_4gemm6kernel13GemmUniversalIN4cute5tupleIJiiiiEEENS1_10collective13CollectiveMmaINS1_37MainloopSm90TmaGmmaWarpSpecializedFP8ILi3ENS5_IJNS4_1CILi2EEESB_NSA_ILi1EEEEEENS1_35KernelTmaWarpSpecializedCooperativeEEENS5_IJNSA_ILi256EEESG_NSA_ILi128EEEEEENS_12float_e4m3_tENS5_IJlSC_lEEESJ_SK_NS4_8TiledMMAINS4_8MMA_AtomIJNS4_4SM904GMMA31MMA_64x256x32_F32E4M3E4M3_SS_TNILNSO_7ScaleInE1ELSQ_1EEEEEENS4_6LayoutINS5_IJSB_SC_SC_EEENS5_IJSC_NSA_ILi0EEESV_EEEEENS5_IJNS4_10UnderscoreESY_SY_EEEEENS4_23SM90_TMA_LOAD_MULTICASTENS4_14ComposedLayoutINS4_7SwizzleILi3ELi4ELi3EEENS4_18smem_ptr_flag_bitsILi8EEENST_INS5_IJNSA_ILi8EEESH_EEENS5_IJSH_SC_EEEEEEEvNS4_8identityES11_S1B_vS1C_EENS_8epilogue10collective6detail29Sm90TmaWarpSpecializedAdapterINS1F_15DefaultEpilogueISJ_SK_SK_NS1E_6thread17LinearCombinationISJ_Li1EffLNS1J_9ScaleType4KindE0ELNS_15FloatRoundStyleE2ESJ_EENS1_15EpilogueDefaultEEEEEvvEEEEvNT_6ParamsE:
[----:B------:R-:W0:Y:S02]  /*0000*/  LDC R1, c[0x0][0x28] ;  /* 0x00000a00ff017b82 */ /* 0x000e240000000800 */
[----:B0-----:R-:W-:Y:S01]  /*0010*/  VIADD R1, R1, 0xfffff338 ;  /* 0xfffff33801017836 */ /* 0x001fe20000000000 */
[----:B------:R-:W0:Y:S01]  /*0020*/  S2R R4, SR_TID.X ;  /* 0x0000000000047919 */ /* 0x000e220000002100 */
[----:B------:R-:W-:Y:S01]  /*0030*/  ELECT P0, URZ, PT ;  /* 0x00000000003f782f */ /* 0x000fe20003800000 */
[----:B------:R-:W-:Y:S01]  /*0040*/  BSSY B0, `(.L_x_0) ;  /* 0x0000015000007945 */ /* 0x000fe20003800000 */
[--C-:B0-----:R-:W-:Y:S02]  /*0050*/  SHF.R.U32.HI R0, RZ, 0x5, R4.reuse ;  /* 0x00000005ff007819 */ /* 0x101fe40000011604 */
[----:B------:R-:W-:-:S03]  /*0060*/  SHF.R.U32.HI R2, RZ, 0x7, R4 ;  /* 0x00000007ff027819 */ /* 0x000fc60000011604 */
[----:B------:R-:W0:Y:S04]  /*0070*/  SHFL.IDX PT, R3, R0, RZ, 0x1f ;  /* 0x00001fff00037589 */ /* 0x000e2800000e0000 */
[----:B------:R-:W1:Y:S01]  /*0080*/  SHFL.IDX PT, R2, R2, RZ, 0x1f ;  /* 0x00001fff02027589 */ /* 0x000e6200000e0000 */
[----:B0-----:R-:W-:Y:S02]  /*0090*/  R2UR UR4, R3 ;  /* 0x00000000030472ca */ /* 0x001fe400000e0000 */
[----:B-1----:R-:W-:-:S11]  /*00a0*/  R2UR UR6, R2 ;  /* 0x00000000020672ca */ /* 0x002fd600000e0000 */
[----:B------:R-:W-:Y:S02]  /*00b0*/  USHF.R.S32.HI UR5, URZ, 0x1f, UR4 ;  /* 0x0000001f3f057899 */ /* 0x000fe40008011404 */
[----:B------:R-:W-:Y:S02]  /*00c0*/  ISETP.NE.OR P0, PT, RZ, UR4, !P0 ;  /* 0x00000004ff007c0c */ /* 0x000fe4000c705670 */
[----:B------:R-:W-:-:S04]  /*00d0*/  ULEA.HI UR5, UR5, UR4, URZ, 0x2 ;  /* 0x0000000405057291 */ /* 0x000fc8000f8f103f */
[----:B------:R-:W-:-:S04]  /*00e0*/  ULOP3.LUT UR5, UR5, 0xfffffffc, URZ, 0xc0, !UPT ;  /* 0xfffffffc05057892 */ /* 0x000fc8000f8ec03f */
[----:B------:R-:W-:-:S03]  /*00f0*/  UIADD3 UR8, UR4, -UR5, URZ ;  /* 0x8000000504087290 */ /* 0x000fc6000fffe03f */
[----:B------:R-:W-:Y:S09]  /*0100*/  @P0 BRA `(.L_x_1) ;  /* 0x0000000000200947 */ /* 0x000ff20003800000 */
[----:B------:R-:W-:Y:S02]  /*0110*/  ULDC.64 UR4, c[0x0][0x198] ;  /* 0x0000660000047ab9 */ /* 0x000fe40000000a00 */
[----:B------:R-:W-:Y:S02]  /*0120*/  UIADD3 UR10, UP0, UR4, 0xf0, URZ ;  /* 0x000000f0040a7890 */ /* 0x000fe4000ff1e03f */
[----:B------:R-:W-:Y:S02]  /*0130*/  UIADD3 UR4, UP1, UR4, 0x1f0, URZ ;  /* 0x000001f004047890 */ /* 0x000fe4000ff3e03f */
[----:B------:R-:W-:Y:S02]  /*0140*/  UIADD3.X UR11, URZ, UR5, URZ, UP0, !UPT ;  /* 0x000000053f0b7290 */ /* 0x000fe400087fe43f */
[----:B------:R-:W-:-:S07]  /*0150*/  UIADD3.X UR5, URZ, UR5, URZ, UP1, !UPT ;  /* 0x000000053f057290 */ /* 0x000fce0008ffe43f */
[----:B------:R0:W-:Y:S02]  /*0160*/  UTMACCTL.PF [UR10] ;  /* 0x000000000a0079b9 */ /* 0x0001e40008040000 */
[----:B------:R0:W-:Y:S02]  /*0170*/  UTMACCTL.PF [UR4] ;  /* 0x00000000040079b9 */ /* 0x0001e40008040000 */
[----:B0-----:R-:W-:Y:S01]  /*0180*/  NOP ;  /* 0x0000000000007918 */ /* 0x001fe20000000000 */
.L_x_1:
[----:B------:R-:W-:Y:S05]  /*0190*/  BSYNC B0 ;  /* 0x0000000000007941 */ /* 0x000fea0003800000 */
.L_x_0:
[----:B------:R-:W0:Y:S01]  /*01a0*/  SHFL.IDX PT, R3, R0, RZ, 0x1f ;  /* 0x00001fff00037589 */ /* 0x000e2200000e0000 */
[----:B------:R-:W-:Y:S01]  /*01b0*/  UISETP.NE.AND UP0, UPT, UR8, 0x3, UPT ;  /* 0x000000030800788c */ /* 0x000fe2000bf05270 */
[----:B------:R-:W-:Y:S01]  /*01c0*/  ISETP.NE.AND P1, PT, RZ, UR6, PT ;  /* 0x00000006ff007c0c */ /* 0x000fe2000bf25270 */
[----:B------:R-:W-:Y:S02]  /*01d0*/  UIADD3 UR10, UR6, -0x1, URZ ;  /* 0xffffffff060a7890 */ /* 0x000fe4000fffe03f */
[----:B------:R-:W-:Y:S02]  /*01e0*/  UISETP.EQ.OR UP0, UPT, UR8, URZ, !UP0 ;  /* 0x0000003f0800728c */ /* 0x000fe4000c702670 */
[----:B------:R-:W-:Y:S02]  /*01f0*/  UISETP.GE.U32.AND UP1, UPT, UR10, 0x2, UPT ;  /* 0x000000020a00788c */ /* 0x000fe4000bf26070 */
[----:B------:R-:W-:-:S04]  /*0200*/  UISETP.EQ.AND UP0, UPT, UR6, URZ, UP0 ;  /* 0x0000003f0600728c */ /* 0x000fc80008702270 */
[----:B------:R-:W-:-:S04]  /*0210*/  USEL UR13, URZ, 0x1, !UP0 ;  /* 0x000000013f0d7887 */ /* 0x000fc8000c000000 */
[----:B------:R-:W-:Y:S01]  /*0220*/  USEL UR13, UR13, 0x2, UP1 ;  /* 0x000000020d0d7887 */ /* 0x000fe20008800000 */
[----:B0-----:R-:W-:-:S13]  /*0230*/  ISETP.NE.AND P0, PT, R3, RZ, PT ;  /* 0x000000ff0300720c */ /* 0x001fda0003f05270 */
[----:B------:R-:W-:Y:S05]  /*0240*/  @P0 BRA `(.L_x_2) ;  /* 0x0000000000500947 */ /* 0x000fea0003800000 */
[----:B------:R-:W0:Y:S01]  /*0250*/  S2UR UR9, SR_CgaCtaId ;  /* 0x00000000000979c3 */ /* 0x000e220000008800 */
[----:B------:R-:W-:Y:S01]  /*0260*/  UMOV UR4, 0x400 ;  /* 0x0000040000047882 */ /* 0x000fe20000000000 */
[----:B------:R-:W-:Y:S01]  /*0270*/  UMOV UR5, 0x1 ;  /* 0x0000000100057882 */ /* 0x000fe20000000000 */
[----:B------:R-:W-:Y:S01]  /*0280*/  UMOV UR6, 0x6 ;  /* 0x0000000600067882 */ /* 0x000fe20000000000 */
[----:B------:R-:W-:Y:S01]  /*0290*/  ELECT P0, URZ, PT ;  /* 0x00000000003f782f */ /* 0x000fe20003800000 */
[----:B------:R-:W-:-:S04]  /*02a0*/  UIADD3 UR6, -UR6, 0x100000, URZ ;  /* 0x0010000006067890 */ /* 0x000fc8000fffe13f */
[----:B------:R-:W-:Y:S02]  /*02b0*/  USHF.L.U32 UR7, UR6, 0xb, URZ ;  /* 0x0000000b06077899 */ /* 0x000fe4000800063f */
[----:B------:R-:W-:Y:S02]  /*02c0*/  USHF.L.U32 UR6, UR6, 0x1, URZ ;  /* 0x0000000106067899 */ /* 0x000fe4000800063f */
[----:B0-----:R-:W-:Y:S02]  /*02d0*/  ULEA UR9, UR9, UR4, 0x18 ;  /* 0x0000000409097291 */ /* 0x001fe4000f8ec03f */
[----:B------:R-:W-:-:S04]  /*02e0*/  UIADD3 UR4, -UR5, 0x100000, URZ ;  /* 0x0010000005047890 */ /* 0x000fc8000fffe13f */
[----:B------:R-:W-:Y:S02]  /*02f0*/  USHF.L.U32 UR5, UR4, 0xb, URZ ;  /* 0x0000000b04057899 */ /* 0x000fe4000800063f */
[----:B------:R-:W-:Y:S01]  /*0300*/  USHF.L.U32 UR4, UR4, 0x1, URZ ;  /* 0x0000000104047899 */ /* 0x000fe2000800063f */
[----:B------:R-:W0:Y:S11]  /*0310*/  FENCE.VIEW.ASYNC.S ;  /* 0x00000000000073c6 */ /* 0x000e360000000000 */
[----:B0-----:R0:W1:Y:S01]  /*0320*/  SYNCS.EXCH.64 URZ, [UR9], UR4 ;  /* 0x00000004093f75b2 */ /* 0x0010620008000100 */
[----:B------:R0:W2:Y:S01]  /*0330*/  SYNCS.EXCH.64 URZ, [UR9+0x18], UR6 ;  /* 0x00001806093f75b2 */ /* 0x0000a20008000100 */
[----:B------:R0:W3:Y:S01]  /*0340*/  SYNCS.EXCH.64 URZ, [UR9+0x8], UR4 ;  /* 0x00000804093f75b2 */ /* 0x0000e20008000100 */
[----:B------:R0:W4:Y:S01]  /*0350*/  SYNCS.EXCH.64 URZ, [UR9+0x20], UR6 ;  /* 0x00002006093f75b2 */ /* 0x0001220008000100 */
[----:B------:R0:W0:Y:S01]  /*0360*/  SYNCS.EXCH.64 URZ, [UR9+0x10], UR4 ;  /* 0x00001004093f75b2 */ /* 0x0000220008000100 */
[----:B------:R0:W0:Y:S01]  /*0370*/  SYNCS.EXCH.64 URZ, [UR9+0x28], UR6 ;  /* 0x00002806093f75b2 */ /* 0x0000220008000100 */
[----:B------:R-:W-:Y:S01]  /*0380*/  NOP ;  /* 0x0000000000007918 */ /* 0x000fe20000000000 */
.L_x_2:
[----:B------:R-:W-:Y:S01]  /*0390*/  SHF.R.S32.HI R2, RZ, 0x1f, R4 ;  /* 0x0000001fff027819 */ /* 0x000fe20000011404 */
[----:B------:R-:W5:Y:S01]  /*03a0*/  SHFL.IDX PT, R0, R0, RZ, 0x1f ;  /* 0x00001fff00007589 */ /* 0x000f6200000e0000 */
[----:B0-----:R-:W0:Y:S01]  /*03b0*/  S2UR UR9, SR_CTAID.X ;  /* 0x00000000000979c3 */ /* 0x001e220000002500 */
[----:B------:R-:W-:Y:S02]  /*03c0*/  ELECT P0, URZ, PT ;  /* 0x00000000003f782f */ /* 0x000fe40003800000 */
[----:B------:R-:W-:Y:S01]  /*03d0*/  LEA.HI R2, R2, R4, RZ, 0x7 ;  /* 0x0000000402027211 */ /* 0x000fe200078f38ff */
[----:B------:R-:W-:Y:S01]  /*03e0*/  ULDC UR4, c[0x0][0x150] ;  /* 0x0000540000047ab9 */ /* 0x000fe20000000800 */
[----:B------:R-:W-:Y:S01]  /*03f0*/  SHF.R.S32.HI R6, RZ, 0x1f, R3 ;  /* 0x0000001fff067819 */ /* 0x000fe20000011403 */
[----:B------:R-:W-:Y:S01]  /*0400*/  NOP ;  /* 0x0000000000007918 */ /* 0x000fe20000000000 */
[----:B------:R-:W-:Y:S01]  /*0410*/  LOP3.LUT R2, R2, 0xffffff80, RZ, 0xc0, !PT ;  /* 0xffffff8002027812 */ /* 0x000fe200078ec0ff */
[----:B------:R-:W-:Y:S01]  /*0420*/  NOP ;  /* 0x0000000000007918 */ /* 0x000fe20000000000 */
[----:B------:R-:W-:Y:S01]  /*0430*/  LEA.HI R6, R6, R3, RZ, 0x2 ;  /* 0x0000000306067211 */ /* 0x000fe200078f10ff */
[----:B------:R-:W1:Y:S02]  /*0440*/  LDC R8, c[0x0][0x144] ;  /* 0x00005100ff087b82 */ /* 0x000e640000000800 */
[----:B------:R-:W-:Y:S01]  /*0450*/  IMAD.IADD R4, R4, 0x1, -R2 ;  /* 0x0000000104047824 */ /* 0x000fe200078e0a02 */
[----:B------:R-:W-:Y:S01]  /*0460*/  LOP3.LUT R6, R6, 0x3ffffffc, RZ, 0xc0, !PT ;  /* 0x3ffffffc06067812 */ /* 0x000fe200078ec0ff */
[----:B------:R-:W2:Y:S03]  /*0470*/  S2R R2, SR_CTAID.Y ;  /* 0x0000000000027919 */ /* 0x000ea60000002600 */
[----:B------:R-:W-:Y:S01]  /*0480*/  SHF.R.S32.HI R5, RZ, 0x1f, R4 ;  /* 0x0000001fff057819 */ /* 0x000fe20000011404 */
[----:B------:R-:W-:Y:S01]  /*0490*/  IMAD.IADD R6, R3, 0x1, -R6 ;  /* 0x0000000103067824 */ /* 0x000fe200078e0a06 */
[----:B------:R-:W3:Y:S02]  /*04a0*/  LDC R13, c[0x0][0x148] ;  /* 0x00005200ff0d7b82 */ /* 0x000ee40000000800 */
[----:B------:R-:W-:-:S02]  /*04b0*/  LEA.HI R5, R5, R4, RZ, 0x3 ;  /* 0x0000000405057211 */ /* 0x000fc400078f18ff */
[----:B-----5:R-:W-:Y:S02]  /*04c0*/  ISETP.NE.OR P0, PT, R0, RZ, !P0 ;  /* 0x000000ff0000720c */ /* 0x020fe40004705670 */
[--C-:B------:R-:W-:Y:S02]  /*04d0*/  SHF.R.S32.HI R0, RZ, 0x3, R5.reuse ;  /* 0x00000003ff007819 */ /* 0x100fe40000011405 */
[----:B------:R-:W-:Y:S02]  /*04e0*/  SHF.R.S32.HI R5, RZ, 0x1f, R5 ;  /* 0x0000001fff057819 */ /* 0x000fe40000011405 */
[----:B0-----:R-:W-:Y:S02]  /*04f0*/  I2FP.F32.U32 R7, UR9 ;  /* 0x0000000900077c45 */ /* 0x001fe40008201000 */
[----:B------:R-:W-:-:S03]  /*0500*/  LEA.HI R5, R5, R0, RZ, 0x2 ;  /* 0x0000000005057211 */ /* 0x000fc600078f10ff */
[----:B------:R-:W-:Y:S01]  /*0510*/  FMUL R7, R7, UR4 ;  /* 0x0000000407077c20 */ /* 0x000fe20008400000 */
[----:B------:R-:W-:Y:S01]  /*0520*/  LOP3.LUT R5, R5, 0xfffffffc, RZ, 0xc0, !PT ;  /* 0xfffffffc05057812 */ /* 0x000fe200078ec0ff */
[----:B------:R-:W-:Y:S01]  /*0530*/  VOTEU.ALL UP0, P0 ;  /* 0x00000000003f7886 */ /* 0x000fe20000000000 */
[----:B------:R-:W-:Y:S01]  /*0540*/  ULDC UR4, c[0x0][0x154] ;  /* 0x0000550000047ab9 */ /* 0x000fe20000000800 */
[----:B------:R-:W-:Y:S02]  /*0550*/  VOTEU.ALL UP1, P0 ;  /* 0x00000000003f7886 */ /* 0x000fe40000020000 */
[----:B------:R-:W0:Y:S01]  /*0560*/  F2I.U32.TRUNC.NTZ R7, R7 ;  /* 0x0000000700077305 */ /* 0x000e22000020f000 */
[----:B------:R-:W-:Y:S01]  /*0570*/  IMAD.IADD R5, R0, 0x1, -R5 ;  /* 0x0000000100057824 */ /* 0x000fe200078e0a05 */
[----:B------:R-:W5:Y:S01]  /*0580*/  @!UP0 S2UR UR7, SR_CgaCtaId ;  /* 0x00000000000789c3 */ /* 0x000f620000008800 */
[----:B------:R-:W-:Y:S02]  /*0590*/  @!UP0 UMOV UR6, 0x400 ;  /* 0x0000040000068882 */ /* 0x000fe40000000000 */
[----:B------:R-:W-:Y:S01]  /*05a0*/  IMAD R5, R6, 0x4, R5 ;  /* 0x0000000406057824 */ /* 0x000fe200078e0205 */
[----:B--2---:R-:W-:-:S04]  /*05b0*/  I2FP.F32.U32 R6, R2 ;  /* 0x0000000200067245 */ /* 0x004fc80000201000 */
[----:B------:R-:W-:Y:S01]  /*05c0*/  LEA.HI R0, R5, R5, RZ, 0x1 ;  /* 0x0000000505007211 */ /* 0x000fe200078f08ff */
[----:B------:R-:W-:Y:S01]  /*05d0*/  FMUL R6, R6, UR4 ;  /* 0x0000000406067c20 */ /* 0x000fe20008400000 */
[----:B------:R-:W-:Y:S02]  /*05e0*/  UMOV UR4, 0x20 ;  /* 0x0000002000047882 */ /* 0x000fe40000000000 */
[----:B------:R-:W-:Y:S01]  /*05f0*/  LOP3.LUT R0, R0, 0xfffffffe, RZ, 0xc0, !PT ;  /* 0xfffffffe00007812 */ /* 0x000fe200078ec0ff */
[----:B0-----:R-:W-:Y:S01]  /*0600*/  IMAD.MOV R11, RZ, RZ, -R7 ;  /* 0x000000ffff0b7224 */ /* 0x001fe200078e0a07 */
[----:B------:R-:W-:-:S04]  /*0610*/  @!UP0 UIADD3 UR4, -UR4, 0x100000, URZ ;  /* 0x0010000004048890 */ /* 0x000fc8000fffe13f */
[----:B------:R-:W-:Y:S02]  /*0620*/  @!UP0 USHF.L.U32 UR5, UR4, 0xb, URZ ;  /* 0x0000000b04058899 */ /* 0x000fe4000800063f */
[----:B------:R-:W-:Y:S01]  /*0630*/  @!UP0 USHF.L.U32 UR4, UR4, 0x1, URZ ;  /* 0x0000000104048899 */ /* 0x000fe2000800063f */
[----:B------:R-:W0:Y:S01]  /*0640*/  F2I.U32.TRUNC.NTZ R6, R6 ;  /* 0x0000000600067305 */ /* 0x000e22000020f000 */
[----:B------:R-:W2:Y:S01]  /*0650*/  LDC R7, c[0x0][0x140] ;  /* 0x00005000ff077b82 */ /* 0x000ea20000000800 */
[----:B-1----:R-:W-:Y:S02]  /*0660*/  IMAD R11, R8, R11, UR9 ;  /* 0x00000009080b7e24 */ /* 0x002fe4000f8e020b */
[----:B------:R-:W-:-:S05]  /*0670*/  IMAD.IADD R0, R5, 0x1, -R0 ;  /* 0x0000000105007824 */ /* 0x000fca00078e0a00 */
[----:B------:R-:W-:Y:S01]  /*0680*/  ISETP.NE.AND P2, PT, R0, R11, PT ;  /* 0x0000000b0000720c */ /* 0x000fe20003f45270 */
[C---:B------:R-:W-:Y:S01]  /*0690*/  IMAD.SHL.U32 R0, R5.reuse, 0x4, RZ ;  /* 0x0000000405007824 */ /* 0x040fe200078e00ff */
[----:B-----5:R-:W-:Y:S01]  /*06a0*/  @!UP0 ULEA UR6, UR7, UR6, 0x18 ;  /* 0x0000000607068291 */ /* 0x020fe2000f8ec03f */
[----:B------:R-:W-:Y:S01]  /*06b0*/  VOTEU.ALL UP0, P0 ;  /* 0x00000000003f7886 */ /* 0x000fe20000000000 */
[----:B------:R-:W-:Y:S01]  /*06c0*/  LOP3.LUT P0, RZ, R4, 0x7, RZ, 0xc0, !PT ;  /* 0x0000000704ff7812 */ /* 0x000fe2000780c0ff */
[----:B0-----:R-:W-:Y:S01]  /*06d0*/  IMAD.MOV R12, RZ, RZ, -R6 ;  /* 0x000000ffff0c7224 */ /* 0x001fe200078e0a06 */
[----:B------:R-:W-:-:S03]  /*06e0*/  LOP3.LUT R9, R5, 0xc, R0, 0x78, !PT ;  /* 0x0000000c05097812 */ /* 0x000fc600078e7800 */
[----:B---3--:R-:W-:Y:S01]  /*06f0*/  IMAD R5, R13, R12, R2 ;  /* 0x0000000c0d057224 */ /* 0x008fe200078e0202 */
[C---:B------:R-:W-:Y:S01]  /*0700*/  ISETP.LT.U32.AND P0, PT, R9.reuse, 0x4, !P0 ;  /* 0x000000040900780c */ /* 0x040fe20004701070 */
[----:B------:R0:W-:Y:S02]  /*0710*/  STL [R1+0x454], R9 ;  /* 0x0004540901007387 */ /* 0x0001e40000100800 */
[----:B------:R-:W-:Y:S02]  /*0720*/  @P2 LEA.HI R0, R9, R9, RZ, 0x1 ;  /* 0x0000000909002211 */ /* 0x000fe400078f08ff */
[----:B------:R-:W1:Y:S02]  /*0730*/  FENCE.VIEW.ASYNC.S ;  /* 0x00000000000073c6 */ /* 0x000e640000000000 */
[----:B-1----:R0:W1:Y:S01]  /*0740*/  @!UP0 SYNCS.EXCH.64 URZ, [UR6+0x40], UR4 ;  /* 0x00004004063f85b2 */ /* 0x0020620008000100 */
[----:B--2---:R-:W-:Y:S02]  /*0750*/  ISETP.EQ.U32.AND P5, PT, R7, 0x1, PT ;  /* 0x000000010700780c */ /* 0x004fe40003fa2070 */
[----:B------:R-:W-:-:S04]  /*0760*/  @P2 SHF.R.S32.HI R0, RZ, 0x1, R0 ;  /* 0x00000001ff002819 */ /* 0x000fc80000011400 */
[----:B------:R-:W-:Y:S01]  /*0770*/  @P2 ISETP.NE.AND P3, PT, R0, R5, PT ;  /* 0x000000050000220c */ /* 0x000fe20003f65270 */
[----:B------:R-:W-:Y:S01]  /*0780*/  IMAD.MOV.U32 R0, RZ, RZ, 0x1 ;  /* 0x00000001ff007424 */ /* 0x000fe200078e00ff */
[----:B------:R-:W-:Y:S02]  /*0790*/  SEL R5, RZ, 0x1, !P0 ;  /* 0x00000001ff057807 */ /* 0x000fe40004000000 */
[----:B------:R-:W-:-:S04]  /*07a0*/  @P2 SEL R0, RZ, 0x1, P3 ;  /* 0x00000001ff002807 */ /* 0x000fc80001800000 */
[----:B------:R-:W-:Y:S01]  /*07b0*/  LOP3.LUT R0, R0, R5, RZ, 0xc0, !PT ;  /* 0x0000000500007212 */ /* 0x000fe200078ec0ff */
[----:B------:R0:W2:Y:S01]  /*07c0*/  @!UP1 SYNCS.EXCH.64 URZ, [UR6+0x48], UR4 ;  /* 0x00004804063f95b2 */ /* 0x0000a20008000100 */
[----:B------:R-:W-:-:S03]  /*07d0*/  NOP ;  /* 0x0000000000007918 */ /* 0x000fc60000000000 */
[----:B------:R0:W-:Y:S01]  /*07e0*/  STL [R1+0x450], R0 ;  /* 0x0004500001007387 */ /* 0x0001e20000100800 */
[----:B-1----:R-:W-:Y:S05]  /*07f0*/  @!P5 BRA `(.L_x_3) ;  /* 0x000000000008d947 */ /* 0x002fea0003800000 */
[----:B--2-4-:R-:W-:Y:S01]  /*0800*/  UCGABAR_ARV ;  /* 0x00000000000079c7 */ /* 0x014fe20008000000 */
[----:B------:R-:W-:Y:S05]  /*0810*/  BRA `(.L_x_4) ;  /* 0x0000000000047947 */ /* 0x000fea0003800000 */
.L_x_3:
[----:B--2-4-:R-:W-:Y:S01]  /*0820*/  NOP ;  /* 0x0000000000007918 */ /* 0x014fe20000000000 */
.L_x_4:
[----:B0-----:R-:W0:Y:S01]  /*0830*/  LDC R0, c[0x0][0x65c] ;  /* 0x00019700ff007b82 */ /* 0x001e220000000800 */
[----:B------:R-:W-:Y:S02]  /*0840*/  IMAD.U32 R4, RZ, RZ, UR9 ;  /* 0x00000009ff047e24 */ /* 0x000fe4000f8e00ff */
[----:B------:R-:W-:Y:S01]  /*0850*/  IMAD.MOV.U32 R5, RZ, RZ, RZ ;  /* 0x000000ffff057224 */ /* 0x000fe200078e00ff */
[----:B0-----:R-:W-:-:S13]  /*0860*/  ISETP.NE.AND P4, PT, R0, 0x1, PT ;  /* 0x000000010000780c */ /* 0x001fda0003f85270 */
[----:B------:R-:W0:Y:S01]  /*0870*/  @P4 LDC R7, c[0x0][0x10] ;  /* 0x00000400ff074b82 */ /* 0x000e220000000800 */
[----:B------:R-:W-:Y:S02]  /*0880*/  @P4 IMAD.MOV.U32 R3, RZ, RZ, RZ ;  /* 0x000000ffff034224 */ /* 0x000fe400078e00ff */
[----:B------:R-:W-:-:S05]  /*0890*/  @P4 IMAD.MOV.U32 R15, RZ, RZ, RZ ;  /* 0x000000ffff0f4224 */ /* 0x000fca00078e00ff */
[----:B------:R-:W1:Y:S01]  /*08a0*/  @!P4 LDC R9, c[0x0][0xc] ;  /* 0x00000300ff09cb82 */ /* 0x000e620000000800 */
[----:B0-----:R-:W-:-:S04]  /*08b0*/  @P4 IMAD.WIDE.U32 R6, R7, UR9, R2 ;  /* 0x0000000907064c25 */ /* 0x001fc8000f8e0002 */
[----:B------:R-:W-:Y:S02]  /*08c0*/  @P4 IMAD.MOV.U32 R8, RZ, RZ, R6 ;  /* 0x000000ffff084224 */ /* 0x000fe400078e0006 */
[----:B------:R-:W-:Y:S02]  /*08d0*/  @P4 IMAD.IADD R16, R7, 0x1, R15 ;  /* 0x0000000107104824 */ /* 0x000fe400078e020f */
[----:B-1----:R-:W-:-:S04]  /*08e0*/  @!P4 IMAD.WIDE.U32 R4, R2, R9, R4 ;  /* 0x000000090204c225 */ /* 0x002fc800078e0004 */
[----:B------:R-:W-:Y:S02]  /*08f0*/  @!P4 IMAD.MOV.U32 R8, RZ, RZ, R4 ;  /* 0x000000ffff08c224 */ /* 0x000fe400078e0004 */
[----:B------:R-:W-:-:S03]  /*0900*/  @!P4 IMAD.MOV.U32 R16, RZ, RZ, R5 ;  /* 0x000000ffff10c224 */ /* 0x000fc600078e0005 */
[----:B------:R0:W-:Y:S04]  /*0910*/  STL [R1+0x45c], R8 ;  /* 0x00045c0801007387 */ /* 0x0001e80000100800 */
[----:B------:R0:W-:Y:S01]  /*0920*/  STL [R1+0x458], R16 ;  /* 0x0004581001007387 */ /* 0x0001e20000100800 */
[----:B------:R-:W-:Y:S05]  /*0930*/  @!P5 BRA `(.L_x_5) ;  /* 0x00000000000cd947 */ /* 0x000fea0003800000 */
[----:B------:R-:W-:Y:S01]  /*0940*/  UCGABAR_WAIT ;  /* 0x0000000000007dc7 */ /* 0x000fe20008000000 */
[----:B------:R-:W-:Y:S01]  /*0950*/  CCTL.IVALL ;  /* 0x00000000ff00798f */ /* 0x000fe20002000000 */
[----:B------:R-:W-:Y:S05]  /*0960*/  BRA `(.L_x_6) ;  /* 0x0000000000047947 */ /* 0x000fea0003800000 */
.L_x_5:
[----:B------:R-:W-:Y:S06]  /*0970*/  BAR.SYNC.DEFER_BLOCKING 0x0 ;  /* 0x0000000000007b1d */ /* 0x000fec0000010000 */
.L_x_6:
[----:B------:R-:W-:Y:S05]  /*0980*/  @!P1 BRA `(.L_x_7) ;  /* 0x0000027c000c9947 */ /* 0x000fea0003800000 */
[----:B------:R-:W-:-:S06]  /*0990*/  UISETP.GT.U32.AND UP0, UPT, UR10, 0x1, UPT ;  /* 0x000000010a00788c */ /* 0x000fcc000bf04070 */
[----:B------:R-:W-:-:S13]  /*09a0*/  PLOP3.LUT P0, PT, PT, PT, UP0, 0x80, 0x0 ;  /* 0x000000000000781c */ /* 0x000fda0003f0f008 */
[----:B------:R-:W-:Y:S05]  /*09b0*/  @P0 EXIT ;  /* 0x000000000000094d */ /* 0x000fea0003800000 */
[----:B------:R-:W-:Y:S01]  /*09c0*/  IMAD.MOV.U32 R5, RZ, RZ, -0x1 ;  /* 0xffffffffff057424 */ /* 0x000fe200078e00ff */
[----:B------:R-:W-:Y:S01]  /*09d0*/  ULDC.64 UR4, c[0x0][0x650] ;  /* 0x0001940000047ab9 */ /* 0x000fe20000000a00 */
[----:B------:R-:W-:Y:S01]  /*09e0*/  IMAD.MOV.U32 R4, RZ, RZ, -0x1 ;  /* 0xffffffffff047424 */ /* 0x000fe200078e00ff */
[----:B------:R-:W-:Y:S01]  /*09f0*/  ISETP.GE.U32.AND P0, PT, R8, UR4, PT ;  /* 0x0000000408007c0c */ /* 0x000fe2000bf06070 */
[----:B------:R-:W-:Y:S01]  /*0a00*/  UMOV UR9, 0xffffffff ;  /* 0xffffffff00097882 */ /* 0x000fe20000000000 */
[----:B------:R1:W-:Y:S01]  /*0a10*/  STL [R1+0x464], R5 ;  /* 0x0004640501007387 */ /* 0x0003e20000100800 */
[----:B------:R-:W-:Y:S02]  /*0a20*/  PRMT R0, RZ, 0x7610, R0 ;  /* 0x00007610ff007816 */ /* 0x000fe40000000000 */
[----:B------:R-:W-:Y:S01]  /*0a30*/  ISETP.GE.U32.AND.EX P0, PT, R16, UR5, PT, P0 ;  /* 0x0000000510007c0c */ /* 0x000fe2000bf06100 */
[----:B------:R1:W-:-:S12]  /*0a40*/  STL [R1+0x460], R4 ;  /* 0x0004600401007387 */ /* 0x0003d80000100800 */
[----:B-1----:R-:W-:Y:S05]  /*0a50*/  @P0 BRA `(.L_x_8) ;  /* 0x00000004003c0947 */ /* 0x002fea0003800000 */
[----:B------:R-:W-:Y:S01]  /*0a60*/  ULDC.64 UR14, c[0x0][0x628] ;  /* 0x00018a00000e7ab9 */ /* 0x000fe20000000a00 */
[----:B------:R-:W1:Y:S01]  /*0a70*/  LDC.64 R6, c[0x0][0x620] ;  /* 0x00018800ff067b82 */ /* 0x000e620000000a00 */
[----:B------:R-:W-:Y:S01]  /*0a80*/  ISETP.NE.U32.AND P0, PT, RZ, UR14, PT ;  /* 0x0000000eff007c0c */ /* 0x000fe2000bf05070 */
[----:B------:R-:W-:Y:S01]  /*0a90*/  ULDC UR11, c[0x0][0x630] ;  /* 0x00018c00000b7ab9 */ /* 0x000fe20000000800 */
[----:B------:R-:W-:Y:S02]  /*0aa0*/  R2UR UR4, R8 ;  /* 0x00000000080472ca */ /* 0x000fe400000e0000 */
[----:B------:R-:W-:Y:S02]  /*0ab0*/  ISETP.NE.AND.EX P0, PT, RZ, UR15, PT, P0 ;  /* 0x0000000fff007c0c */ /* 0x000fe4000bf05300 */
[----:B------:R-:W-:-:S11]  /*0ac0*/  R2UR UR5, R16 ;  /* 0x00000000100572ca */ /* 0x000fd600000e0000 */
[----:B------:R-:W-:Y:S05]  /*0ad0*/  @!P0 BRA `(.L_x_9) ;  /* 0x0000000000308947 */ /* 0x000fea0003800000 */
[----:B------:R-:W-:Y:S01]  /*0ae0*/  R2UR UR4, R8 ;  /* 0x00000000080472ca */ /* 0x000fe200000e0000 */
[----:B------:R-:W-:Y:S01]  /*0af0*/  ULDC UR8, c[0x0][0x634] ;  /* 0x00018d0000087ab9 */ /* 0x000fe20000000800 */
[----:B------:R-:W-:-:S11]  /*0b00*/  R2UR UR10, R16 ;  /* 0x00000000100a72ca */ /* 0x000fd600000e0000 */
[----:B------:R-:W-:-:S04]  /*0b10*/  UIADD3 UR8, UP0, UR4, UR8, URZ ;  /* 0x0000000804087290 */ /* 0x000fc8000ff1e03f */
[----:B------:R-:W-:-:S04]  /*0b20*/  UIADD3.X UR10, URZ, UR10, URZ, UP0, !UPT ;  /* 0x0000000a3f0a7290 */ /* 0x000fc800087fe43f */
[----:B------:R-:W-:-:S04]  /*0b30*/  UIMAD.WIDE.U32 UR4, UR10, UR14, URZ ;  /* 0x0000000e0a0472a5 */ /* 0x000fc8000f8e003f */
[----:B------:R-:W-:Y:S02]  /*0b40*/  UIMAD.WIDE.U32 UR6, UP0, UR8, UR15, UR4 ;  /* 0x0000000f080672a5 */ /* 0x000fe4000f800004 */
[----:B------:R-:W-:Y:S02]  /*0b50*/  UIMAD.WIDE.U32 UR4, UR8, UR14, URZ ;  /* 0x0000000e080472a5 */ /* 0x000fe4000f8e003f */
[----:B------:R-:W-:Y:S02]  /*0b60*/  UIADD3.X UR9, URZ, URZ, URZ, UP0, !UPT ;  /* 0x0000003f3f097290 */ /* 0x000fe400087fe43f */
[----:B------:R-:W-:Y:S01]  /*0b70*/  UIADD3 URZ, UP0, UR5, UR6, URZ ;  /* 0x00000006053f7290 */ /* 0x000fe2000ff1e03f */
[----:B------:R-:W-:-:S03]  /*0b80*/  UMOV UR8, UR7 ;  /* 0x0000000700087c82 */ /* 0x000fc60008000000 */
[----:B------:R-:W-:-:S12]  /*0b90*/  UIMAD.WIDE.U32.X UR4, UR10, UR15, UR8, UP0 ;  /* 0x0000000f0a0472a5 */ /* 0x000fd800080e0408 */
.L_x_9:
[----:B------:R-:W-:Y:S01]  /*0ba0*/  USHF.R.U64 UR9, UR4, UR11, UR5 ;  /* 0x0000000b04097299 */ /* 0x000fe20008001205 */
[----:B------:R-:W2:Y:S01]  /*0bb0*/  LDC.64 R20, c[0x0][0x640] ;  /* 0x00019000ff147b82 */ /* 0x000ea20000000a00 */
[----:B------:R-:W-:Y:S01]  /*0bc0*/  USHF.R.U32.HI UR4, URZ, UR11, UR5 ;  /* 0x0000000b3f047299 */ /* 0x000fe20008011605 */
[----:B------:R-:W-:Y:S02]  /*0bd0*/  IMAD.MOV.U32 R4, RZ, RZ, R8 ;  /* 0x000000ffff047224 */ /* 0x000fe400078e0008 */
[----:B------:R-:W-:Y:S01]  /*0be0*/  IMAD R12, R13, R12, R2 ;  /* 0x0000000c0d0c7224 */ /* 0x000fe200078e0202 */
[----:B------:R-:W-:Y:S01]  /*0bf0*/  IADD3 R3, P0, RZ, -UR9, RZ ;  /* 0x80000009ff037c10 */ /* 0x000fe2000ff1e0ff */
[----:B------:R-:W-:Y:S02]  /*0c00*/  IMAD.MOV.U32 R13, RZ, RZ, 0x1 ;  /* 0x00000001ff0d7424 */ /* 0x000fe400078e00ff */
[----:B------:R-:W3:Y:S02]  /*0c10*/  LDC R10, c[0x0][0x618] ;  /* 0x00018600ff0a7b82 */ /* 0x000ee40000000800 */
[----:B------:R-:W-:-:S04]  /*0c20*/  IMAD.X R5, RZ, RZ, ~UR4, P0 ;  /* 0x80000004ff057e24 */ /* 0x000fc800080e06ff */
[-C--:B-1----:R-:W-:Y:S02]  /*0c30*/  IMAD R0, R5, R6.reuse, RZ ;  /* 0x0000000605007224 */ /* 0x082fe400078e02ff */
[----:B------:R-:W1:Y:S01]  /*0c40*/  LDC R14, c[0x0][0x608] ;  /* 0x00018200ff0e7b82 */ /* 0x000e620000000800 */
[----:B------:R-:W-:Y:S02]  /*0c50*/  IMAD.MOV.U32 R5, RZ, RZ, R16 ;  /* 0x000000ffff057224 */ /* 0x000fe400078e0010 */
[----:B------:R-:W-:-:S05]  /*0c60*/  IMAD.WIDE.U32 R4, R3, R6, R4 ;  /* 0x0000000603047225 */ /* 0x000fca00078e0004 */
[----:B------:R-:W4:Y:S01]  /*0c70*/  LDC R18, c[0x0][0x658] ;  /* 0x00019600ff127b82 */ /* 0x000f220000000800 */
[----:B------:R-:W-:Y:S01]  /*0c80*/  IMAD R3, R3, R7, R0 ;  /* 0x0000000703037224 */ /* 0x000fe200078e0200 */
[----:B--2---:R-:W-:-:S03]  /*0c90*/  ISETP.NE.U32.AND P0, PT, R20, RZ, PT ;  /* 0x000000ff1400720c */ /* 0x004fc60003f05070 */
[----:B------:R-:W-:Y:S01]  /*0ca0*/  IMAD.IADD R3, R5, 0x1, R3 ;  /* 0x0000000105037824 */ /* 0x000fe200078e0203 */
[----:B------:R-:W-:Y:S01]  /*0cb0*/  ISETP.NE.AND.EX P0, PT, R21, RZ, PT, P0 ;  /* 0x000000ff1500720c */ /* 0x000fe20003f05300 */
[----:B------:R-:W-:Y:S01]  /*0cc0*/  IMAD.MOV.U32 R5, RZ, RZ, -0x1 ;  /* 0xffffffffff057424 */ /* 0x000fe200078e00ff */
[----:B0-----:R-:W0:Y:S02]  /*0cd0*/  LDC R16, c[0x0][0x600] ;  /* 0x00018000ff107b82 */ /* 0x001e240000000800 */
[-CC-:B---3--:R-:W-:Y:S02]  /*0ce0*/  SHF.R.U64 R8, R4, R10.reuse, R3.reuse ;  /* 0x0000000a04087219 */ /* 0x188fe40000001203 */
[----:B------:R-:W-:-:S04]  /*0cf0*/  SHF.R.U32.HI R3, RZ, R10, R3 ;  /* 0x0000000aff037219 */ /* 0x000fc80000011603 */
[----:B------:R-:W2:Y:S01]  /*0d00*/  LDC R15, c[0x0][0x648] ;  /* 0x00019200ff0f7b82 */ /* 0x000ea20000000800 */
[-CC-:B-1----:R-:W-:Y:S02]  /*0d10*/  SHF.R.U64 R23, R8, R14.reuse, R3.reuse ;  /* 0x0000000e08177219 */ /* 0x182fe40000001203 */
[----:B------:R-:W-:-:S05]  /*0d20*/  SHF.R.U32.HI R3, RZ, R14, R3 ;  /* 0x0000000eff037219 */ /* 0x000fca0000011603 */
[----:B------:R-:W1:Y:S01]  /*0d30*/  LDC R17, c[0x0][0x638] ;  /* 0x00018e00ff117b82 */ /* 0x000e620000000800 */
[-CC-:B----4-:R-:W-:Y:S02]  /*0d40*/  SHF.R.U64 R10, R23, R18.reuse, R3.reuse ;  /* 0x00000012170a7219 */ /* 0x190fe40000001203 */
[-C--:B------:R-:W-:Y:S02]  /*0d50*/  SHF.L.U32 R0, R5, R18.reuse, RZ ;  /* 0x0000001205007219 */ /* 0x080fe400000006ff */
[----:B------:R-:W-:Y:S01]  /*0d60*/  SHF.R.U32.HI R3, RZ, R18, R3 ;  /* 0x00000012ff037219 */ /* 0x000fe20000011603 */
[----:B------:R-:W-:Y:S01]  /*0d70*/  IMAD.MOV.U32 R2, RZ, RZ, R10 ;  /* 0x000000ffff027224 */ /* 0x000fe200078e000a */
[----:B------:R-:W-:Y:S01]  /*0d80*/  LOP3.LUT R0, RZ, R0, RZ, 0x33, !PT ;  /* 0x00000000ff007212 */ /* 0x000fe200078e33ff */
[----:B------:R-:W3:Y:S01]  /*0d90*/  LDC R19, c[0x0][0x610] ;  /* 0x00018400ff137b82 */ /* 0x000ee20000000800 */
[----:B------:R-:W-:Y:S05]  /*0da0*/  @!P0 BRA `(.L_x_10) ;  /* 0x0000000000288947 */ /* 0x000fea0003800000 */
[----:B------:R-:W4:Y:S02]  /*0db0*/  LDC R7, c[0x0][0x64c] ;  /* 0x00019300ff077b82 */ /* 0x000f240000000800 */
[----:B----4-:R-:W-:-:S05]  /*0dc0*/  IADD3 R7, P0, R10, R7, RZ ;  /* 0x000000070a077210 */ /* 0x010fca0007f1e0ff */
[----:B------:R-:W-:-:S04]  /*0dd0*/  IMAD.X R9, RZ, RZ, R3, P0 ;  /* 0x000000ffff097224 */ /* 0x000fc800000e0603 */
[----:B------:R-:W-:-:S04]  /*0de0*/  IMAD.WIDE.U32 R2, R9, R20, RZ ;  /* 0x0000001409027225 */ /* 0x000fc800078e00ff */
[----:B------:R-:W-:-:S04]  /*0df0*/  IMAD.WIDE.U32 R4, P0, R7, R21, R2 ;  /* 0x0000001507047225 */ /* 0x000fc80007800002 */
[----:B------:R-:W-:-:S04]  /*0e00*/  IMAD.WIDE.U32 R2, R7, R20, RZ ;  /* 0x0000001407027225 */ /* 0x000fc800078e00ff */
[----:B------:R-:W-:Y:S01]  /*0e10*/  IMAD.X R7, RZ, RZ, RZ, P0 ;  /* 0x000000ffff077224 */ /* 0x000fe200000e06ff */
[----:B------:R-:W-:Y:S01]  /*0e20*/  IADD3 RZ, P0, R3, R4, RZ ;  /* 0x0000000403ff7210 */ /* 0x000fe20007f1e0ff */
[----:B------:R-:W-:-:S04]  /*0e30*/  IMAD.MOV.U32 R6, RZ, RZ, R5 ;  /* 0x000000ffff067224 */ /* 0x000fc800078e0005 */
[----:B------:R-:W-:-:S08]  /*0e40*/  IMAD.WIDE.U32.X R2, R9, R21, R6, P0 ;  /* 0x0000001509027225 */ /* 0x000fd000000e0406 */
.L_x_10:
[----:B--2---:R-:W-:Y:S01]  /*0e50*/  SHF.R.U64 R4, R2, R15, R3 ;  /* 0x0000000f02047219 */ /* 0x004fe20000001203 */
[----:B0-----:R-:W-:Y:S01]  /*0e60*/  VIADD R5, R16, 0xffffffff ;  /* 0xffffffff10057836 */ /* 0x001fe20000000000 */
[----:B------:R-:W-:Y:S02]  /*0e70*/  SHF.L.U32 R2, R13, R18, RZ ;  /* 0x000000120d027219 */ /* 0x000fe400000006ff */
[----:B------:R-:W-:Y:S01]  /*0e80*/  LOP3.LUT R3, R23, R0, RZ, 0xc0, !PT ;  /* 0x0000000017037212 */ /* 0x000fe200078ec0ff */
[----:B------:R-:W-:Y:S01]  /*0e90*/  IMAD.MOV R6, RZ, RZ, -R4 ;  /* 0x000000ffff067224 */ /* 0x000fe200078e0a04 */
[----:B------:R-:W-:Y:S02]  /*0ea0*/  SEL R0, R11, R12, !P4 ;  /* 0x0000000c0b007207 */ /* 0x000fe40006000000 */
[----:B------:R-:W-:Y:S01]  /*0eb0*/  LOP3.LUT R5, R8, R5, RZ, 0xc0, !PT ;  /* 0x0000000508057212 */ /* 0x000fe200078ec0ff */
[----:B------:R-:W-:Y:S02]  /*0ec0*/  IMAD R7, R2, R4, R3 ;  /* 0x0000000402077224 */ /* 0x000fe400078e0203 */
[----:B-1----:R-:W-:-:S02]  /*0ed0*/  IMAD R3, R6, R17, R10 ;  /* 0x0000001106037224 */ /* 0x002fc400078e020a */
[----:B---3--:R-:W-:Y:S02]  /*0ee0*/  IMAD R2, R7, R19, R0 ;  /* 0x0000001307027224 */ /* 0x008fe400078e0200 */
[----:B------:R-:W-:Y:S02]  /*0ef0*/  IMAD R3, R3, R16, R5 ;  /* 0x0000001003037224 */ /* 0x000fe400078e0205 */
[----:B------:R-:W-:-:S03]  /*0f00*/  IMAD.MOV.U32 R0, RZ, RZ, 0x1 ;  /* 0x00000001ff007424 */ /* 0x000fc600078e00ff */
[----:B------:R-:W-:Y:S02]  /*0f10*/  SEL R4, R3, R2, !P4 ;  /* 0x0000000203047207 */ /* 0x000fe40006000000 */
[----:B------:R-:W-:-:S03]  /*0f20*/  SEL R2, R2, R3, !P4 ;  /* 0x0000000302027207 */ /* 0x000fc60006000000 */
[----:B------:R1:W-:Y:S04]  /*0f30*/  STL [R1+0x460], R4 ;  /* 0x0004600401007387 */ /* 0x0003e80000100800 */
[----:B------:R1:W-:Y:S02]  /*0f40*/  STL [R1+0x464], R2 ;  /* 0x0004640201007387 */ /* 0x0003e40000100800 */
.L_x_8:
[----:B------:R-:W-:-:S08]  /*0f50*/  NOP ;  /* 0x0000000000007918 */ /* 0x000fd00000000000 */
[----:B------:R-:W2:Y:S02]  /*0f60*/  USETMAXREG.TRY_ALLOC.CTAPOOL UP0, 0xf0 ;  /* 0x000000f0000079c8 */ /* 0x000ea40008000600 */
[----:B--2---:R-:W-:-:S13]  /*0f70*/  PLOP3.LUT P0, PT, PT, PT, UP0, 0x80, 0x0 ;  /* 0x000000000000781c */ /* 0x004fda0003f0f008 */
[----:B------:R-:W-:Y:S05]  /*0f80*/  @!P0 BRA `(.L_x_8) ;  /* 0xfffffffc00f08947 */ /* 0x000fea000383ffff */
[----:B------:R-:W-:Y:S01]  /*0f90*/  ULDC.64 UR4, c[0x0][0x598] ;  /* 0x0001660000047ab9 */ /* 0x000fe20000000a00 */
[----:B------:R-:W-:Y:S01]  /*0fa0*/  ULDC.64 UR14, c[0x0][0x208] ;  /* 0x00008200000e7ab9 */ /* 0x000fe20000000a00 */
[----:B------:R-:W-:-:S04]  /*0fb0*/  ISETP.NE.U32.AND P0, PT, RZ, UR4, PT ;  /* 0x00000004ff007c0c */ /* 0x000fc8000bf05070 */
[----:B------:R-:W-:-:S13]  /*0fc0*/  ISETP.NE.AND.EX P0, PT, RZ, UR5, PT, P0 ;  /* 0x00000005ff007c0c */ /* 0x000fda000bf05300 */
[----:B------:R-:W-:Y:S05]  /*0fd0*/  @!P0 BRA `(.L_x_11) ;  /* 0x0000000000208947 */ /* 0x000fea0003800000 */
[----:B-1----:R-:W1:Y:S02]  /*0fe0*/  LDC.64 R2, c[0x0][0x598] ;  /* 0x00016600ff027b82 */ /* 0x002e640000000a00 */
[----:B-1----:R-:W2:Y:S02]  /*0ff0*/  LDG.E.64 R2, desc[UR14][R2.64] ;  /* 0x0000000e02027981 */ /* 0x002ea4000c1e1b00 */
[----:B--2---:R-:W-:-:S04]  /*1000*/  ISETP.NE.U32.AND P0, PT, R2, RZ, PT ;  /* 0x000000ff0200720c */ /* 0x004fc80003f05070 */
[----:B------:R-:W-:-:S13]  /*1010*/  ISETP.NE.AND.EX P0, PT, R3, RZ, PT, P0 ;  /* 0x000000ff0300720c */ /* 0x000fda0003f05300 */
[----:B------:R-:W-:Y:S05]  /*1020*/  @!P0 BRA `(.L_x_11) ;  /* 0x00000000000c8947 */ /* 0x000fea0003800000 */
[----:B------:R-:W2:Y:S02]  /*1030*/  LD.E R2, desc[UR14][R2.64] ;  /* 0x0000000e02027980 */ /* 0x000ea4000c101900 */
[----:B--2---:R-:W-:Y:S01]  /*1040*/  R2UR UR20, R2 ;  /* 0x00000000021472ca */ /* 0x004fe200000e0000 */
[----:B------:R-:W-:-:S14]  /*1050*/  BRA `(.L_x_12) ;  /* 0x0000000000247947 */ /* 0x000fdc0003800000 */
.L_x_11:
[----:B------:R-:W-:Y:S02]  /*1060*/  ULDC.64 UR4, c[0x0][0x588] ;  /* 0x0001620000047ab9 */ /* 0x000fe40000000a00 */
[----:B------:R-:W-:-:S04]  /*1070*/  ISETP.NE.U32.AND P0, PT, RZ, UR4, PT ;  /* 0x00000004ff007c0c */ /* 0x000fc8000bf05070 */
[----:B------:R-:W-:-:S13]  /*1080*/  ISETP.NE.AND.EX P0, PT, RZ, UR5, PT, P0 ;  /* 0x00000005ff007c0c */ /* 0x000fda000bf05300 */
[----:B------:R-:W-:Y:S05]  /*1090*/  @!P0 BRA `(.L_x_13) ;  /* 0x0000000000108947 */ /* 0x000fea0003800000 */
[----:B-1----:R-:W1:Y:S02]  /*10a0*/  LDC.64 R2, c[0x0][0x588] ;  /* 0x00016200ff027b82 */ /* 0x002e640000000a00 */
[----:B-1----:R-:W2:Y:S02]  /*10b0*/  LDG.E R2, desc[UR14][R2.64] ;  /* 0x0000000e02027981 */ /* 0x002ea4000c1e1900 */
[----:B--2---:R-:W-:Y:S01]  /*10c0*/  R2UR UR20, R2 ;  /* 0x00000000021472ca */ /* 0x004fe200000e0000 */
[----:B------:R-:W-:-:S14]  /*10d0*/  BRA `(.L_x_12) ;  /* 0x0000000000047947 */ /* 0x000fdc0003800000 */
.L_x_13:
[----:B------:R-:W-:-:S05]  /*10e0*/  ULDC UR20, c[0x0][0x580] ;  /* 0x0001600000147ab9 */ /* 0x000fca0000000800 */
.L_x_12:
[----:B------:R-:W-:Y:S02]  /*10f0*/  ULDC.64 UR4, c[0x0][0x5a0] ;  /* 0x0001680000047ab9 */ /* 0x000fe40000000a00 */
        /* <DEDUP_REMOVED lines=11> */
.L_x_14:
        /* <DEDUP_REMOVED lines=8> */
.L_x_16:
[----:B------:R-:W-:-:S05]  /*1230*/  ULDC UR21, c[0x0][0x584] ;  /* 0x0001610000157ab9 */ /* 0x000fca0000000800 */
.L_x_15:
[----:B------:R-:W-:-:S13]  /*1240*/  LOP3.LUT P0, RZ, R0, 0xff, RZ, 0xc0, !PT ;  /* 0x000000ff00ff7812 */ /* 0x000fda000780c0ff */
[----:B------:R-:W-:Y:S05]  /*1250*/  @!P0 EXIT ;  /* 0x000000000000894d */ /* 0x000fea0003800000 */
[----:B------:R-:W-:Y:S01]  /*1260*/  ULDC UR4, c[0x0][0x28c] ;  /* 0x0000a30000047ab9 */ /* 0x000fe20000000800 */
[----:B------:R-:W-:Y:S02]  /*1270*/  ULOP3.LUT UR22, UR13, 0x1, URZ, 0xfc, !UPT ;  /* 0x000000010d167892 */ /* 0x000fe4000f8efc3f */
[----:B------:R-:W-:-:S04]  /*1280*/  UIADD3 UR4, UR4, 0x7f, URZ ;  /* 0x0000007f04047890 */ /* 0x000fc8000fffe03f */
[----:B------:R-:W-:-:S04]  /*1290*/  USHF.R.S32.HI UR5, URZ, 0x1f, UR4 ;  /* 0x0000001f3f057899 */ /* 0x000fc80008011404 */
[----:B------:R-:W-:-:S03]  /*12a0*/  ULEA.HI UR5, UR5, UR4, URZ, 0x7 ;  /* 0x0000000405057291 */ /* 0x000fc6000f8f383f */
[----:B------:R-:W-:Y:S01]  /*12b0*/  UMOV UR4, URZ ;  /* 0x0000003f00047c82 */ /* 0x000fe20008000000 */
[----:B------:R-:W-:-:S03]  /*12c0*/  USHF.R.S32.HI UR10, URZ, 0x7, UR5 ;  /* 0x000000073f0a7899 */ /* 0x000fc60008011405 */
[----:B------:R-:W-:-:S09]  /*12d0*/  UMOV UR5, URZ ;  /* 0x0000003f00057c82 */ /* 0x000fd20008000000 */
.L_x_555:
[----:B------:R-:W-:Y:S01]  /*12e0*/  STL [R1+0x44c], RZ ;  /* 0x00044cff01007387 */ /* 0x000fe20000100800 */
[----:B--2---:R-:W2:Y:S01]  /*12f0*/  S2UR UR18, SR_CgaCtaId ;  /* 0x00000000001279c3 */ /* 0x004ea20000008800 */
[----:B------:R-:W-:Y:S01]  /*1300*/  UMOV UR17, 0x400 ;  /* 0x0000040000117882 */ /* 0x000fe20000000000 */
[----:B------:R-:W-:Y:S01]  /*1310*/  UMOV UR6, URZ ;  /* 0x0000003f00067c82 */ /* 0x000fe20008000000 */
[----:B------:R-:W-:Y:S01]  /*1320*/  STL [R1+0x448], RZ ;  /* 0x000448ff01007387 */ /* 0x000fe20000100800 */
[----:B------:R-:W-:Y:S01]  /*1330*/  UMOV UR7, URZ ;  /* 0x0000003f00077c82 */ /* 0x000fe20008000000 */
[----:B------:R-:W-:Y:S01]  /*1340*/  UMOV UR8, URZ ;  /* 0x0000003f00087c82 */ /* 0x000fe20008000000 */
[----:B------:R-:W-:Y:S01]  /*1350*/  UMOV UR23, UR5 ;  /* 0x0000000500177c82 */ /* 0x000fe20008000000 */
[----:B------:R-:W-:Y:S01]  /*1360*/  STL [R1+0x444], RZ ;  /* 0x000444ff01007387 */ /* 0x000fe20000100800 */
[----:B-1----:R-:W1:Y:S01]  /*1370*/  LDC R2, c[0x0][0x28c] ;  /* 0x0000a300ff027b82 */ /* 0x002e620000000800 */
[----:B------:R-:W-:Y:S01]  /*1380*/  UMOV UR24, UR4 ;  /* 0x0000000400187c82 */ /* 0x000fe20008000000 */
[----:B------:R-:W-:Y:S01]  /*1390*/  CS2R R236, SRZ ;  /* 0x0000000000ec7805 */ /* 0x000fe2000001ff00 */
[----:B------:R-:W-:Y:S01]  /*13a0*/  STL [R1+0x440], RZ ;  /* 0x000440ff01007387 */ /* 0x000fe20000100800 */
[----:B------:R-:W-:-:S02]  /*13b0*/  CS2R R234, SRZ ;  /* 0x0000000000ea7805 */ /* 0x000fc4000001ff00 */
[----:B------:R-:W-:Y:S02]  /*13c0*/  CS2R R232, SRZ ;  /* 0x0000000000e87805 */ /* 0x000fe4000001ff00 */
[----:B------:R-:W-:Y:S01]  /*13d0*/  CS2R R230, SRZ ;  /* 0x0000000000e67805 */ /* 0x000fe2000001ff00 */
[----:B------:R-:W-:Y:S01]  /*13e0*/  STL [R1+0x43c], RZ ;  /* 0x00043cff01007387 */ /* 0x000fe20000100800 */
[----:B------:R-:W-:Y:S02]  /*13f0*/  CS2R R228, SRZ ;  /* 0x0000000000e47805 */ /* 0x000fe4000001ff00 */
[----:B------:R-:W-:Y:S02]  /*1400*/  CS2R R226, SRZ ;  /* 0x0000000000e27805 */ /* 0x000fe4000001ff00 */
        /* <DEDUP_REMOVED lines=14> */
[----:B-1----:R-:W-:Y:S02]  /*14f0*/  ISETP.GE.AND P0, PT, R2, 0x1, PT ;  /* 0x000000010200780c */ /* 0x002fe40003f06270 */
        /* <DEDUP_REMOVED lines=40> */
[----:B0-----:R-:W-:Y:S02]  /*1780*/  CS2R R16, SRZ ;  /* 0x0000000000107805 */ /* 0x001fe4000001ff00 */
        /* <DEDUP_REMOVED lines=94> */
[----:B------:R-:W-:-:S03]  /*1d70*/  CS2R R150, SRZ ;  /* 0x0000000000967805 */ /* 0x000fc6000001ff00 */
[----:B------:R-:W-:Y:S04]  /*1d80*/  STL [R1+0x3a0], RZ ;  /* 0x0003a0ff01007387 */ /* 0x000fe80000100800 */
        /* <DEDUP_REMOVED lines=104> */
[----:B------:R-:W-:Y:S04]  /*2410*/  STL [R1], RZ ;  /* 0x000000ff01007387 */ /* 0x000fe80000100800 */
        /* <DEDUP_REMOVED lines=39> */
[----:B------:R-:W-:Y:S01]  /*2690*/  STL [R1+0xa0], RZ ;  /* 0x0000a0ff01007387 */ /* 0x000fe20000100800 */
[----:B------:R-:W0:Y:S03]  /*26a0*/  S2R R0, SR_TID.X ;  /* 0x0000000000007919 */ /* 0x000e260000002100 */
        /* <DEDUP_REMOVED lines=8> */
[----:B0-----:R-:W-:-:S03]  /*2730*/  LOP3.LUT R0, R0, 0x80, RZ, 0xc0, !PT ;  /* 0x0000008000007812 */ /* 0x001fc600078ec0ff */
[----:B------:R-:W-:Y:S01]  /*2740*/  STL [R1+0xc4], RZ ;  /* 0x0000c4ff01007387 */ /* 0x000fe20000100800 */
[----:B------:R-:W-:-:S03]  /*2750*/  SHF.R.U32.HI R0, RZ, 0x7, R0 ;  /* 0x00000007ff007819 */ /* 0x000fc60000011600 */
        /* <DEDUP_REMOVED lines=33> */
[----:B------:R-:W0:Y:S04]  /*2970*/  SHFL.IDX PT, R0, R0, RZ, 0x1f ;  /* 0x00001fff00007589 */ /* 0x000e2800000e0000 */
[----:B------:R1:W-:Y:S04]  /*2980*/  STL [R1+0x14c], RZ ;  /* 0x00014cff01007387 */ /* 0x0003e80000100800 */
[----:B------:R1:W-:Y:S04]  /*2990*/  STL [R1+0x150], RZ ;  /* 0x000150ff01007387 */ /* 0x0003e80000100800 */
[----:B------:R1:W-:Y:S04]  /*29a0*/  STL [R1+0x154], RZ ;  /* 0x000154ff01007387 */ /* 0x0003e80000100800 */
[----:B------:R1:W-:Y:S04]  /*29b0*/  STL [R1+0x158], RZ ;  /* 0x000158ff01007387 */ /* 0x0003e80000100800 */
[----:B------:R1:W-:Y:S04]  /*29c0*/  STL [R1+0x15c], RZ ;  /* 0x00015cff01007387 */ /* 0x0003e80000100800 */
[----:B------:R1:W-:Y:S01]  /*29d0*/  STL [R1+0x160], RZ ;  /* 0x000160ff01007387 */ /* 0x0003e20000100800 */
[----:B0-----:R-:W-:-:S03]  /*29e0*/  R2UR UR11, R0 ;  /* 0x00000000000b72ca */ /* 0x001fc600000e0000 */
[----:B------:R1:W-:Y:S04]  /*29f0*/  STL [R1+0x164], RZ ;  /* 0x000164ff01007387 */ /* 0x0003e80000100800 */
[----:B------:R1:W-:Y:S04]  /*2a00*/  STL [R1+0x168], RZ ;  /* 0x000168ff01007387 */ /* 0x0003e80000100800 */
[----:B------:R1:W-:Y:S02]  /*2a10*/  STL [R1+0x16c], RZ ;  /* 0x00016cff01007387 */ /* 0x0003e40000100800 */
[----:B------:R-:W-:-:S02]  /*2a20*/  ULEA.HI UR12, UR11, UR11, URZ, 0x1 ;  /* 0x0000000b0b0c7291 */ /* 0x000fc4000f8f083f */
[----:B------:R1:W-:Y:S02]  /*2a30*/  STL [R1+0x170], RZ ;  /* 0x000170ff01007387 */ /* 0x0003e40000100800 */
[----:B------:R-:W-:Y:S02]  /*2a40*/  ULOP3.LUT UR16, UR12, 0x7fffe, URZ, 0xc0, !UPT ;  /* 0x0007fffe0c107892 */ /* 0x000fe4000f8ec03f */
[----:B------:R1:W-:Y:S01]  /*2a50*/  STL [R1+0x174], RZ ;  /* 0x000174ff01007387 */ /* 0x0003e20000100800 */
[----:B--2---:R-:W-:Y:S02]  /*2a60*/  ULEA UR12, UR18, UR17, 0x18 ;  /* 0x00000011120c7291 */ /* 0x004fe4000f8ec03f */
[----:B------:R-:W-:Y:S01]  /*2a70*/  UIADD3 UR16, UR11, -UR16, URZ ;  /* 0x800000100b107290 */ /* 0x000fe2000fffe03f */
[----:B------:R1:W-:Y:S03]  /*2a80*/  STL [R1+0x178], RZ ;  /* 0x000178ff01007387 */ /* 0x0003e60000100800 */
[----:B------:R-:W-:Y:S01]  /*2a90*/  ULEA UR16, UR16, UR12, 0xd ;  /* 0x0000000c10107291 */ /* 0x000fe2000f8e683f */
[----:B------:R1:W-:Y:S03]  /*2aa0*/  STL [R1+0x17c], RZ ;  /* 0x00017cff01007387 */ /* 0x0003e60000100800 */
[----:B------:R-:W-:Y:S01]  /*2ab0*/  UIADD3 UR16, UR16, 0x100, URZ ;  /* 0x0000010010107890 */ /* 0x000fe2000fffe03f */
[----:B------:R1:W-:Y:S03]  /*2ac0*/  STL [R1+0x180], RZ ;  /* 0x000180ff01007387 */ /* 0x0003e60000100800 */
[----:B------:R-:W-:Y:S01]  /*2ad0*/  USHF.R.U32.HI UR11, URZ, 0x4, UR16 ;  /* 0x000000043f0b7899 */ /* 0x000fe20008011610 */
[----:B------:R1:W-:Y:S03]  /*2ae0*/  STL [R1+0x184], RZ ;  /* 0x000184ff01007387 */ /* 0x0003e60000100800 */
[----:B------:R-:W-:Y:S01]  /*2af0*/  ULOP3.LUT UR11, UR11, 0x3fff, URZ, 0xc0, !UPT ;  /* 0x00003fff0b0b7892 */ /* 0x000fe2000f8ec03f */
[----:B------:R1:W-:Y:S04]  /*2b00*/  STL [R1+0x188], RZ ;  /* 0x000188ff01007387 */ /* 0x0003e80000100800 */
        /* <DEDUP_REMOVED lines=28> */
[----:B------:R1:W-:Y:S01]  /*2cd0*/  STL [R1+0x1fc], RZ ;  /* 0x0001fcff01007387 */ /* 0x0003e20000100800 */
[----:B------:R-:W-:Y:S05]  /*2ce0*/  @!P0 BRA `(.L_x_17) ;  /* 0x0000006000a88947 */ /* 0x000fea0003800000 */
[----:B------:R-:W-:-:S06]  /*2cf0*/  UISETP.NE.AND UP0, UPT, UR22, 0x3, UPT ;  /* 0x000000031600788c */ /* 0x000fcc000bf05270 */
[----:B------:R-:W-:-:S13]  /*2d00*/  PLOP3.LUT P1, PT, PT, PT, UP0, 0x80, 0x0 ;  /* 0x000000000000781c */ /* 0x000fda0003f2f008 */
[----:B------:R-:W-:Y:S05]  /*2d10*/  @!P1 BRA `(.L_x_18) ;  /* 0x0000000000049947 */ /* 0x000fea0003800000 */
[----:B------:R-:W-:Y:S01]  /*2d20*/  BPT.TRAP 0x1 ;  /* 0x000000040000795c */ /* 0x000fe20000300000 */
.L_x_18:
[----:B------:R-:W-:Y:S01]  /*2d30*/  ULEA UR6, UR5, UR12, 0x3 ;  /* 0x0000000c05067291 */ /* 0x000fe2000f8e183f */
[----:B------:R-:W-:-:S05]  /*2d40*/  IMAD.U32 R0, RZ, RZ, UR4 ;  /* 0x00000004ff007e24 */ /* 0x000fca000f8e00ff */
[----:B------:R-:W-:-:S04]  /*2d50*/  SHF.L.U32 R0, R0, 0x1f, RZ ;  /* 0x0000001f00007819 */ /* 0x000fc800000006ff */
[----:B------:R0:W2:Y:S01]  /*2d60*/  SYNCS.PHASECHK.TRANS64.TRYWAIT P0, [UR6], R0 ;  /* 0x00000000ff0075a7 */ /* 0x0000a20008000146 */
[----:B------:R-:W-:Y:S05]  /*2d70*/  @!P1 BRA `(.L_x_19) ;  /* 0x0000000000049947 */ /* 0x000fea0003800000 */
[----:B------:R-:W-:Y:S01]  /*2d80*/  BPT.TRAP 0x1 ;  /* 0x000000040000795c */ /* 0x000fe20000300000 */
.L_x_19:
[----:B--2---:R-:W-:Y:S05]  /*2d90*/  @P0 BRA `(.L_x_20) ;  /* 0x0000000000080947 */ /* 0x004fea0003800000 */
[----:B------:R-:W2:Y:S02]  /*2da0*/  SYNCS.PHASECHK.TRANS64.TRYWAIT P0, [UR6], R0 ;  /* 0x00000000ff0075a7 */ /* 0x000ea40008000146 */
[----:B--2---:R-:W-:Y:S05]  /*2db0*/  @!P0 BRA `(.L_x_21) ;  /* 0x0000026c00a48947 */ /* 0x004fea0003800000 */
.L_x_20:
[----:B------:R-:W-:Y:S01]  /*2dc0*/  UIADD3 UR6, UR12, 0x18100, URZ ;  /* 0x000181000c067890 */ /* 0x000fe2000fffe03f */
[----:B------:R-:W-:Y:S01]  /*2dd0*/  WARPGROUP.ARRIVE ;  /* 0x00000000000079c5 */ /* 0x000fe20000000000 */
[----:B------:R-:W-:Y:S02]  /*2de0*/  ULOP3.LUT UR7, UR11, 0x10000, URZ, 0xfc, !UPT ;  /* 0x000100000b077892 */ /* 0x000fe4000f8efc3f */
[----:B------:R-:W-:Y:S02]  /*2df0*/  USHF.R.U32.HI UR6, URZ, 0x4, UR6 ;  /* 0x000000043f067899 */ /* 0x000fe40008011606 */
[----:B------:R-:W-:Y:S02]  /*2e00*/  ULEA UR7, UR5, UR7, 0xb ;  /* 0x0000000705077291 */ /* 0x000fe4000f8e583f */
[----:B------:R-:W-:Y:S01]  /*2e10*/  ULOP3.LUT UR6, UR6, 0x3fff, URZ, 0xc0, !UPT ;  /* 0x00003fff06067892 */ /* 0x000fe2000f8ec03f */
[----:B------:R-:W-:Y:S01]  /*2e20*/  UMOV UR17, 0x40000040 ;  /* 0x4000004000117882 */ /* 0x000fe20000000000 */
[----:B------:R-:W-:-:S02]  /*2e30*/  UMOV UR19, 0x40000040 ;  /* 0x4000004000137882 */ /* 0x000fc40000000000 */
[----:B------:R-:W-:Y:S01]  /*2e40*/  ULOP3.LUT UR6, UR6, 0x10000, URZ, 0xfc, !UPT ;  /* 0x0001000006067892 */ /* 0x000fe2000f8efc3f */
[----:B------:R-:W-:-:S03]  /*2e50*/  UMOV UR16, UR7 ;  /* 0x0000000700107c82 */ /* 0x000fc60008000000 */
[----:B------:R-:W-:-:S07]  /*2e60*/  ULEA UR8, UR5, UR6, 0xb ;  /* 0x0000000605087291 */ /* 0x000fce000f8e583f */
[----:B------:R-:W-:Y:S02]  /*2e70*/  UMOV UR18, UR8 ;  /* 0x0000000800127c82 */ /* 0x000fe40008000000 */
[----:B------:R-:W-:Y:S01]  /*2e80*/  QGMMA.64x256x32.F32.E4M3.E4M3 R24, gdesc[UR16], RZ, !UPT, gsb0 ;  /* 0x03e00000101879f3 */ /* 0x000fe2000c0008ff */
[----:B------:R-:W-:Y:S01]  /*2e90*/  UIADD3 UR16, UR7, 0x400, URZ ;  /* 0x0000040007107890 */ /* 0x000fe2000fffe03f */
[----:B------:R-:W-:Y:S01]  /*2ea0*/  UMOV UR17, 0x40000040 ;  /* 0x4000004000117882 */ /* 0x000fe20000000000 */
[----:B------:R-:W-:Y:S02]  /*2eb0*/  WARPGROUP.DEPBAR.LE gsb0, 0x0 ;  /* 0x00008000000079c5 */ /* 0x000fe40000010000 */
[----:B------:R-:W-:Y:S04]  /*2ec0*/  STL.64 [R1], R24 ;  /* 0x0000001801007387 */ /* 0x000fe80000100a00 */
[----:B------:R-:W-:Y:S04]  /*2ed0*/  STL.64 [R1+0x8], R26 ;  /* 0x0000081a01007387 */ /* 0x000fe80000100a00 */
        /* <DEDUP_REMOVED lines=61> */
[----:B------:R3:W-:Y:S02]  /*32b0*/  STL.64 [R1+0x1f8], R150 ;  /* 0x0001f89601007387 */ /* 0x0007e40000100a00 */
[----:B---3--:R-:W-:-:S06]  /*32c0*/  WARPGROUP.ARRIVE ;  /* 0x00000000000079c5 */ /* 0x008fcc0000000000 */
[----:B------:R-:W-:Y:S03]  /*32d0*/  QGMMA.64x256x32.F32.E4M3.E4M3 R24, gdesc[UR16], RZ, !UPT, gsb0 ;  /* 0x03e00000101879f3 */ /* 0x000fe6000c0008ff */
[----:B------:R-:W-:Y:S02]  /*32e0*/  WARPGROUP.DEPBAR.LE gsb0, 0x0 ;  /* 0x00008000000079c5 */ /* 0x000fe40000010000 */
        /* <DEDUP_REMOVED lines=63> */
[----:B------:R3:W-:Y:S04]  /*36e0*/  STL.64 [R1+0x5d0], R24 ;  /* 0x0005d01801007387 */ /* 0x0007e80000100a00 */
[----:B---3--:R-:W3:Y:S04]  /*36f0*/  LDL.LU.64 R24, [R1] ;  /* 0x0000000001187983 */ /* 0x008ee80000300a00 */
[----:B------:R-:W3:Y:S04]  /*3700*/  LDL.LU.64 R26, [R1+0x8] ;  /* 0x00000800011a7983 */ /* 0x000ee80000300a00 */
        /* <DEDUP_REMOVED lines=61> */
[----:B------:R-:W3:Y:S01]  /*3ae0*/  LDL.LU.64 R150, [R1+0x1f8] ;  /* 0x0001f80001967983 */ /* 0x000ee20000300a00 */
[----:B------:R-:W-:-:S02]  /*3af0*/  UIADD3 UR16, UR7, 0x2, URZ ;  /* 0x0000000207107890 */ /* 0x000fc4000fffe03f */
[----:B------:R-:W-:Y:S01]  /*3b00*/  UIADD3 UR18, UR8, 0x2, URZ ;  /* 0x0000000208127890 */ /* 0x000fe2000fffe03f */
[----:B------:R-:W-:Y:S01]  /*3b10*/  UMOV UR17, 0x40000040 ;  /* 0x4000004000117882 */ /* 0x000fe20000000000 */
[----:B------:R-:W-:Y:S01]  /*3b20*/  UMOV UR19, 0x40000040 ;  /* 0x4000004000137882 */ /* 0x000fe20000000000 */
[----:B---3--:R-:W-:-:S06]  /*3b30*/  WARPGROUP.ARRIVE ;  /* 0x00000000000079c5 */ /* 0x008fcc0000000000 */
[----:B------:R-:W-:Y:S03]  /*3b40*/  QGMMA.64x256x32.F32.E4M3.E4M3 R24, gdesc[UR16], R24, gsb0 ;  /* 0x03e00000101879f3 */ /* 0x000fe60008000818 */
[----:B------:R-:W-:Y:S02]  /*3b50*/  WARPGROUP.DEPBAR.LE gsb0, 0x0 ;  /* 0x00008000000079c5 */ /* 0x000fe40000010000 */
[----:B------:R-:W-:Y:S01]  /*3b60*/  STL.64 [R1], R24 ;  /* 0x0000001801007387 */ /* 0x000fe20000100a00 */
[----:B------:R-:W-:Y:S02]  /*3b70*/  IMAD.MOV.U32 R2, RZ, RZ, R150 ;  /* 0x000000ffff027224 */ /* 0x000fe400078e0096 */
[----:B0-2---:R-:W-:Y:S01]  /*3b80*/  IMAD.MOV.U32 R0, RZ, RZ, R151 ;  /* 0x000000ffff007224 */ /* 0x005fe200078e0097 */
[----:B------:R-:W-:Y:S01]  /*3b90*/  STL.64 [R1+0x8], R26 ;  /* 0x0000081a01007387 */ /* 0x000fe20000100a00 */
[----:B------:R-:W-:-:S02]  /*3ba0*/  IMAD.MOV.U32 R4, RZ, RZ, R148 ;  /* 0x000000ffff047224 */ /* 0x000fc400078e0094 */
[----:B------:R-:W-:Y:S01]  /*3bb0*/  IMAD.MOV.U32 R3, RZ, RZ, R149 ;  /* 0x000000ffff037224 */ /* 0x000fe200078e0095 */
[----:B------:R-:W-:Y:S01]  /*3bc0*/  STL.64 [R1+0x10], R28 ;  /* 0x0000101c01007387 */ /* 0x000fe20000100a00 */
[----:B------:R-:W-:Y:S02]  /*3bd0*/  IMAD.MOV.U32 R6, RZ, RZ, R146 ;  /* 0x000000ffff067224 */ /* 0x000fe400078e0092 */
[----:B------:R-:W-:Y:S01]  /*3be0*/  IMAD.MOV.U32 R5, RZ, RZ, R147 ;  /* 0x000000ffff057224 */ /* 0x000fe200078e0093 */
[----:B------:R-:W-:Y:S01]  /*3bf0*/  STL.64 [R1+0x18], R30 ;  /* 0x0000181e01007387 */ /* 0x000fe20000100a00 */
[----:B------:R-:W-:Y:S02]  /*3c00*/  IMAD.MOV.U32 R8, RZ, RZ, R144 ;  /* 0x000000ffff087224 */ /* 0x000fe400078e0090 */
[----:B------:R-:W-:Y:S01]  /*3c10*/  IMAD.MOV.U32 R7, RZ, RZ, R145 ;  /* 0x000000ffff077224 */ /* 0x000fe200078e0091 */
        /* <DEDUP_REMOVED lines=18> */
[----:B------:R0:W-:Y:S01]  /*3d40*/  STL [R1+0x50], R44 ;  /* 0x0000502c01007387 */ /* 0x0001e20000100800 */
[----:B------:R-:W-:-:S02]  /*3d50*/  IMAD.MOV.U32 R22, RZ, RZ, R130 ;  /* 0x000000ffff167224 */ /* 0x000fc400078e0082 */
[----:B------:R-:W-:Y:S01]  /*3d60*/  IMAD.MOV.U32 R21, RZ, RZ, R131 ;  /* 0x000000ffff157224 */ /* 0x000fe200078e0083 */
[----:B------:R-:W2:Y:S01]  /*3d70*/  LDL.LU.64 R150, [R1+0x7c8] ;  /* 0x0007c80001967983 */ /* 0x000ea20000300a00 */
[----:B------:R-:W-:Y:S02]  /*3d80*/  IMAD.MOV.U32 R212, RZ, RZ, R128 ;  /* 0x000000ffffd47224 */ /* 0x000fe400078e0080 */
[----:B------:R-:W-:Y:S01]  /*3d90*/  IMAD.MOV.U32 R23, RZ, RZ, R129 ;  /* 0x000000ffff177224 */ /* 0x000fe200078e0081 */
[----:B------:R-:W2:Y:S01]  /*3da0*/  LDL.LU.64 R148, [R1+0x7c0] ;  /* 0x0007c00001947983 */ /* 0x000ea20000300a00 */
[----:B------:R-:W-:Y:S02]  /*3db0*/  IMAD.MOV.U32 R210, RZ, RZ, R126 ;  /* 0x000000ffffd27224 */ /* 0x000fe400078e007e */
[----:B------:R-:W-:Y:S01]  /*3dc0*/  IMAD.MOV.U32 R211, RZ, RZ, R127 ;  /* 0x000000ffffd37224 */ /* 0x000fe200078e007f */
[----:B------:R-:W2:Y:S01]  /*3dd0*/  LDL.LU.64 R146, [R1+0x7b8] ;  /* 0x0007b80001927983 */ /* 0x000ea20000300a00 */
        /* <DEDUP_REMOVED lines=120> */
[----:B------:R-:W-:-:S03]  /*4560*/  IMAD.MOV.U32 R235, RZ, RZ, R45 ;  /* 0x000000ffffeb7224 */ /* 0x000fc600078e002d */
[----:B------:R-:W2:Y:S04]  /*4570*/  LDL.LU.64 R64, [R1+0x670] ;  /* 0x0006700001407983 */ /* 0x000ea80000300a00 */
        /* <DEDUP_REMOVED lines=9> */
[----:B0-----:R-:W2:Y:S04]  /*4610*/  LDL.LU.64 R44, [R1+0x620] ;  /* 0x00062000012c7983 */ /* 0x001ea80000300a00 */
        /* <DEDUP_REMOVED lines=9> */
[----:B------:R-:W2:Y:S01]  /*46b0*/  LDL.LU.64 R24, [R1+0x5d0] ;  /* 0x0005d00001187983 */ /* 0x000ea20000300a00 */
[----:B------:R-:W-:Y:S01]  /*46c0*/  UIADD3 UR16, UR7, 0x402, URZ ;  /* 0x0000040207107890 */ /* 0x000fe2000fffe03f */
[----:B------:R-:W-:Y:S01]  /*46d0*/  UMOV UR17, 0x40000040 ;  /* 0x4000004000117882 */ /* 0x000fe20000000000 */
[----:B--2---:R-:W-:-:S07]  /*46e0*/  WARPGROUP.ARRIVE ;  /* 0x00000000000079c5 */ /* 0x004fce0000000000 */
[----:B------:R-:W-:Y:S03]  /*46f0*/  QGMMA.64x256x32.F32.E4M3.E4M3 R24, gdesc[UR16], R24, gsb0 ;  /* 0x03e00000101879f3 */ /* 0x000fe60008000818 */
        /* <DEDUP_REMOVED lines=23> */
[----:B0-----:R-:W2:Y:S04]  /*4870*/  LDL.LU R108, [R1] ;  /* 0x00000000016c7983 */ /* 0x001ea80000300800 */
[----:B------:R-:W2:Y:S04]  /*4880*/  LDL.LU R109, [R1+0x4] ;  /* 0x00000400016d7983 */ /* 0x000ea80000300800 */
        /* <DEDUP_REMOVED lines=18> */
[----:B------:R-:W2:Y:S01]  /*49b0*/  LDL.LU R128, [R1+0x50] ;  /* 0x0000500001807983 */ /* 0x000ea20000300800 */
[----:B------:R-:W-:-:S02]  /*49c0*/  IMAD.MOV.U32 R129, RZ, RZ, R235 ;  /* 0x000000ffff817224 */ /* 0x000fc400078e00eb */
[----:B------:R-:W-:Y:S02]  /*49d0*/  IMAD.MOV.U32 R130, RZ, RZ, R234 ;  /* 0x000000ffff827224 */ /* 0x000fe400078e00ea */
[----:B------:R-:W-:Y:S02]  /*49e0*/  IMAD.MOV.U32 R131, RZ, RZ, R233 ;  /* 0x000000ffff837224 */ /* 0x000fe400078e00e9 */
[----:B------:R-:W-:Y:S02]  /*49f0*/  IMAD.MOV.U32 R132, RZ, RZ, R232 ;  /* 0x000000ffff847224 */ /* 0x000fe400078e00e8 */
[----:B------:R-:W-:Y:S02]  /*4a00*/  IMAD.MOV.U32 R133, RZ, RZ, R231 ;  /* 0x000000ffff857224 */ /* 0x000fe400078e00e7 */
[----:B------:R-:W-:Y:S02]  /*4a10*/  IMAD.MOV.U32 R134, RZ, RZ, R230 ;  /* 0x000000ffff867224 */ /* 0x000fe400078e00e6 */
        /* <DEDUP_REMOVED lines=39> */
[----:B------:R-:W-:Y:S01]  /*4c90*/  IMAD.MOV.U32 R235, RZ, RZ, R0 ;  /* 0x000000ffffeb7224 */ /* 0x000fe200078e0000 */
[----:B------:R-:W-:Y:S02]  /*4ca0*/  UIADD3 UR16, UR7, 0x4, URZ ;  /* 0x0000000407107890 */ /* 0x000fe4000fffe03f */
[----:B------:R-:W-:Y:S01]  /*4cb0*/  UIADD3 UR18, UR8, 0x4, URZ ;  /* 0x0000000408127890 */ /* 0x000fe2000fffe03f */
[----:B------:R-:W-:Y:S01]  /*4cc0*/  UMOV UR17, 0x40000040 ;  /* 0x4000004000117882 */ /* 0x000fe20000000000 */
[----:B------:R-:W-:Y:S01]  /*4cd0*/  UMOV UR19, 0x40000040 ;  /* 0x4000004000137882 */ /* 0x000fe20000000000 */
[----:B--2---:R-:W-:-:S06]  /*4ce0*/  WARPGROUP.ARRIVE ;  /* 0x00000000000079c5 */ /* 0x004fcc0000000000 */
[----:B------:R-:W-:Y:S03]  /*4cf0*/  QGMMA.64x256x32.F32.E4M3.E4M3 R108, gdesc[UR16], R108, gsb0 ;  /* 0x03e00000106c79f3 */ /* 0x000fe6000800086c */
        /* <DEDUP_REMOVED lines=183> */
[----:B0-----:R-:W2:Y:S04]  /*5870*/  LDL.LU.64 R108, [R1] ;  /* 0x00000000016c7983 */ /* 0x001ea80000300a00 */
        /* <DEDUP_REMOVED lines=63> */
[----:B------:R-:W-:-:S02]  /*5c70*/  UIADD3 UR16, UR7, 0x6, URZ ;  /* 0x0000000607107890 */ /* 0x000fc4000fffe03f */
[----:B------:R-:W-:Y:S01]  /*5c80*/  UIADD3 UR18, UR8, 0x6, URZ ;  /* 0x0000000608127890 */ /* 0x000fe2000fffe03f */
[----:B------:R-:W-:Y:S01]  /*5c90*/  UMOV UR17, 0x40000040 ;  /* 0x4000004000117882 */ /* 0x000fe20000000000 */
[----:B------:R-:W-:Y:S01]  /*5ca0*/  UMOV UR19, 0x40000040 ;  /* 0x4000004000137882 */ /* 0x000fe20000000000 */
        /* <DEDUP_REMOVED lines=93> */
[----:B0-----:R-:W3:Y:S04]  /*6280*/  LDL.LU.64 R150, [R1+0x518] ;  /* 0x0005180001967983 */ /* 0x001ee80000300a00 */
        /* <DEDUP_REMOVED lines=21> */
[----:B------:R-:W-:Y:S01]  /*63e0*/  UIADD3 UR16, UR7, 0x406, URZ ;  /* 0x0000040607107890 */ /* 0x000fe2000fffe03f */
[----:B------:R-:W-:-:S02]  /*63f0*/  UMOV UR17, 0x40000040 ;  /* 0x4000004000117882 */ /* 0x000fc40000000000 */
[----:B------:R0:W-:Y:S01]  /*6400*/  STL [R1+0x2d0], RZ ;  /* 0x0002d0ff01007387 */ /* 0x0001e20000100800 */
[----:B------:R-:W-:-:S03]  /*6410*/  ULDC UR7, c[0x0][0x50c] ;  /* 0x0001430000077ab9 */ /* 0x000fc60000000800 */
        /* <DEDUP_REMOVED lines=37> */
[----:B---3--:R-:W-:-:S06]  /*6670*/  WARPGROUP.ARRIVE ;  /* 0x00000000000079c5 */ /* 0x008fcc0000000000 */
[----:B------:R-:W-:Y:S01]  /*6680*/  QGMMA.64x256x32.F32.E4M3.E4M3 R24, gdesc[UR16], R24, gsb0 ;  /* 0x03e00000101879f3 */ /* 0x000fe20008000818 */
[----:B------:R0:W-:Y:S04]  /*6690*/  STL [R1+0x238], RZ ;  /* 0x000238ff01007387 */ /* 0x0001e80000100800 */
[----:B------:R0:W-:Y:S04]  /*66a0*/  STL [R1+0x234], RZ ;  /* 0x000234ff01007387 */ /* 0x0001e80000100800 */
[----:B------:R0:W-:Y:S04]  /*66b0*/  STL [R1+0x230], RZ ;  /* 0x000230ff01007387 */ /* 0x0001e80000100800 */
[----:B------:R0:W-:Y:S04]  /*66c0*/  STL [R1+0x22c], RZ ;  /* 0x00022cff01007387 */ /* 0x0001e80000100800 */
[----:B------:R0:W-:Y:S04]  /*66d0*/  STL [R1+0x228], RZ ;  /* 0x000228ff01007387 */ /* 0x0001e80000100800 */
[----:B------:R0:W-:Y:S01]  /*66e0*/  STL [R1+0x224], RZ ;  /* 0x000224ff01007387 */ /* 0x0001e20000100800 */
[----:B------:R-:W-:-:S03]  /*66f0*/  UISETP.NE.AND UP0, UPT, UR7, 0x4, UPT ;  /* 0x000000040700788c */ /* 0x000fc6000bf05270 */
[----:B------:R0:W-:Y:S04]  /*6700*/  STL [R1+0x220], RZ ;  /* 0x000220ff01007387 */ /* 0x0001e80000100800 */
[----:B------:R0:W-:Y:S04]  /*6710*/  STL [R1+0x21c], RZ ;  /* 0x00021cff01007387 */ /* 0x0001e80000100800 */
[----:B------:R0:W-:Y:S04]  /*6720*/  STL [R1+0x218], RZ ;  /* 0x000218ff01007387 */ /* 0x0001e80000100800 */
[----:B------:R0:W-:Y:S01]  /*6730*/  STL [R1+0x214], RZ ;  /* 0x000214ff01007387 */ /* 0x0001e20000100800 */
[----:B------:R-:W-:-:S03]  /*6740*/  USEL UR7, URZ, 0x1, UP0 ;  /* 0x000000013f077887 */ /* 0x000fc60008000000 */
[----:B------:R0:W-:Y:S04]  /*6750*/  STL [R1+0x210], RZ ;  /* 0x000210ff01007387 */ /* 0x0001e80000100800 */
[----:B------:R0:W-:Y:S04]  /*6760*/  STL [R1+0x20c], RZ ;  /* 0x00020cff01007387 */ /* 0x0001e80000100800 */
[----:B------:R0:W-:Y:S04]  /*6770*/  STL [R1+0x208], RZ ;  /* 0x000208ff01007387 */ /* 0x0001e80000100800 */
[----:B------:R0:W-:Y:S04]  /*6780*/  STL [R1+0x204], RZ ;  /* 0x000204ff01007387 */ /* 0x0001e80000100800 */
[----:B------:R0:W-:Y:S01]  /*6790*/  STL [R1+0x200], RZ ;  /* 0x000200ff01007387 */ /* 0x0001e20000100800 */
[----:B------:R-:W-:Y:S01]  /*67a0*/  ISETP.NE.AND P0, PT, RZ, UR7, PT ;  /* 0x00000007ff007c0c */ /* 0x000fe2000bf05270 */
[----:B------:R-:W-:Y:S01]  /*67b0*/  UMOV UR6, 0x4 ;  /* 0x0000000400067882 */ /* 0x000fe20000000000 */
[----:B------:R-:W-:Y:S01]  /*67c0*/  IMAD.MOV.U32 R0, RZ, RZ, R235 ;  /* 0x000000ffff007224 */ /* 0x000fe200078e00eb */
[----:B------:R-:W-:-:S02]  /*67d0*/  CS2R R236, SRZ ;  /* 0x0000000000ec7805 */ /* 0x000fc4000001ff00 */
[----:B--2---:R-:W-:Y:S02]  /*67e0*/  CS2R R234, SRZ ;  /* 0x0000000000ea7805 */ /* 0x004fe4000001ff00 */
[----:B------:R-:W-:Y:S02]  /*67f0*/  CS2R R232, SRZ ;  /* 0x0000000000e87805 */ /* 0x000fe4000001ff00 */
[----:B------:R-:W-:Y:S02]  /*6800*/  CS2R R230, SRZ ;  /* 0x0000000000e67805 */ /* 0x000fe4000001ff00 */
[----:B------:R-:W-:Y:S02]  /*6810*/  CS2R R228, SRZ ;  /* 0x0000000000e47805 */ /* 0x000fe4000001ff00 */
[----:B------:R-:W-:Y:S02]  /*6820*/  CS2R R226, SRZ ;  /* 0x0000000000e27805 */ /* 0x000fe4000001ff00 */
[----:B------:R-:W-:-:S02]  /*6830*/  CS2R R224, SRZ ;  /* 0x0000000000e07805 */ /* 0x000fc4000001ff00 */
[----:B------:R-:W-:Y:S02]  /*6840*/  CS2R R222, SRZ ;  /* 0x0000000000de7805 */ /* 0x000fe4000001ff00 */
        /* <DEDUP_REMOVED lines=45> */
[----:B------:R-:W-:Y:S01]  /*6b20*/  CS2R R2, SRZ ;  /* 0x0000000000027805 */ /* 0x000fe2000001ff00 */
[----:B------:R-:W-:Y:S02]  /*6b30*/  WARPGROUP.DEPBAR.LE gsb0, 0x0 ;  /* 0x00008000000079c5 */ /* 0x000fe40000010000 */
[----:B0-----:R-:W-:Y:S05]  /*6b40*/  @!P0 BRA `(.L_x_22) ;  /* 0x0000002000f88947 */ /* 0x001fea0003800000 */
[----:B------:R-:W2:Y:S04]  /*6b50*/  LDL R2, [R1] ;  /* 0x0000000001027983 */ /* 0x000ea80000100800 */
[----:B------:R-:W3:Y:S04]  /*6b60*/  LDL R3, [R1+0x4] ;  /* 0x0000040001037983 */ /* 0x000ee80000100800 */
[----:B------:R-:W4:Y:S04]  /*6b70*/  LDL R4, [R1+0x8] ;  /* 0x0000080001047983 */ /* 0x000f280000100800 */
[----:B------:R-:W5:Y:S04]  /*6b80*/  LDL R5, [R1+0xc] ;  /* 0x00000c0001057983 */ /* 0x000f680000100800 */
        /* <DEDUP_REMOVED lines=102> */
[----:B------:R0:W-:Y:S04]  /*71f0*/  STL [R1+0x4c0], R131 ;  /* 0x0004c08301007387 */ /* 0x0001e80000100800 */
[----:B0-----:R-:W5:Y:S04]  /*7200*/  LDL R131, [R1+0x1a8] ;  /* 0x0001a80001837983 */ /* 0x001f680000100800 */
        /* <DEDUP_REMOVED lines=39> */
[----:B0-----:R-:W5:Y:S01]  /*7480*/  LDL R151, [R1+0x1f8] ;  /* 0x0001f80001977983 */ /* 0x001f620000100800 */
[----:B------:R-:W-:-:S01]  /*7490*/  FADD R0, RZ, R0 ;  /* 0x00000000ff007221 */ /* 0x000fc20000000000 */
[----:B--2---:R-:W-:Y:S01]  /*74a0*/  FADD R2, RZ, R2 ;  /* 0x00000002ff027221 */ /* 0x004fe20000000000 */
[----:B---3--:R-:W-:-:S01]  /*74b0*/  FADD R3, RZ, R3 ;  /* 0x00000003ff037221 */ /* 0x008fc20000000000 */
[----:B----4-:R-:W-:Y:S01]  /*74c0*/  FADD R4, RZ, R4 ;  /* 0x00000004ff047221 */ /* 0x010fe20000000000 */
[----:B-----5:R-:W-:-:S01]  /*74d0*/  FADD R5, RZ, R5 ;  /* 0x00000005ff057221 */ /* 0x020fc20000000000 */
[----:B------:R-:W-:Y:S01]  /*74e0*/  FADD R6, RZ, R6 ;  /* 0x00000006ff067221 */ /* 0x000fe20000000000 */
[----:B------:R-:W-:-:S01]  /*74f0*/  FADD R7, RZ, R7 ;  /* 0x00000007ff077221 */ /* 0x000fc20000000000 */
        /* <DEDUP_REMOVED lines=14> */
[----:B------:R-:W2:Y:S01]  /*75e0*/  LDL.LU R131, [R1+0x4c0] ;  /* 0x0004c00001837983 */ /* 0x000ea20000300800 */
        /* <DEDUP_REMOVED lines=13> */
[----:B------:R-:W3:Y:S01]  /*76c0*/  LDL.LU R132, [R1+0x4bc] ;  /* 0x0004bc0001847983 */ /* 0x000ee20000300800 */
        /* <DEDUP_REMOVED lines=16> */
[----:B------:R0:W-:Y:S01]  /*77d0*/  STL [R1+0x200], R133 ;  /* 0x0002008501007387 */ /* 0x0001e20000100800 */
        /* <DEDUP_REMOVED lines=9> */
[----:B0-----:R-:W4:Y:S01]  /*7870*/  LDL.LU R133, [R1+0x4b8] ;  /* 0x0004b80001857983 */ /* 0x001f220000300800 */
[----:B------:R-:W-:-:S01]  /*7880*/  FADD R184, RZ, R184 ;  /* 0x000000b8ffb87221 */ /* 0x000fc20000000000 */
[----:B------:R-:W-:Y:S01]  /*7890*/  FADD R185, RZ, R185 ;  /* 0x000000b9ffb97221 */ /* 0x000fe20000000000 */
[----:B------:R-:W-:-:S01]  /*78a0*/  FADD R186, RZ, R186 ;  /* 0x000000baffba7221 */ /* 0x000fc20000000000 */
        /* <DEDUP_REMOVED lines=10> */
[----:B0-----:R-:W5:Y:S01]  /*7950*/  LDL.LU R134, [R1+0x4b4] ;  /* 0x0004b40001867983 */ /* 0x001f620000300800 */
        /* <DEDUP_REMOVED lines=52> */
[----:B0-----:R-:W5:Y:S04]  /*7ca0*/  LDL.LU R138, [R1+0x4a4] ;  /* 0x0004a400018a7983 */ /* 0x001f680000300800 */
[----:B------:R0:W-:Y:S01]  /*7cb0*/  STL [R1+0x218], R139 ;  /* 0x0002188b01007387 */ /* 0x0001e20000100800 */
[----:B------:R-:W-:-:S03]  /*7cc0*/  FADD R140, RZ, R140 ;  /* 0x0000008cff8c7221 */ /* 0x000fc60000000000 */
        /* <DEDUP_REMOVED lines=34> */
[----:B------:R0:W-:Y:S04]  /*7ef0*/  STL [R1+0x248], R151 ;  /* 0x0002489701007387 */ /* 0x0001e80000100800 */
[----:B0-----:R-:W5:Y:S04]  /*7f00*/  LDL.LU R151, [R1+0x470] ;  /* 0x0004700001977983 */ /* 0x001f680000300800 */
[----:B------:R0:W-:Y:S02]  /*7f10*/  STL [R1+0x24c], R0 ;  /* 0x00024c0001007387 */ /* 0x0001e40000100800 */
[----:B0-----:R-:W-:-:S05]  /*7f20*/  FADD R0, RZ, R24 ;  /* 0x00000018ff007221 */ /* 0x001fca0000000000 */
        /* <DEDUP_REMOVED lines=213> */
[----:B--2---:R-:W-:-:S05]  /*8c80*/  FADD R0, RZ, R131 ;  /* 0x00000083ff007221 */ /* 0x004fca0000000000 */
[----:B------:R3:W-:Y:S02]  /*8c90*/  STL [R1+0x3fc], R0 ;  /* 0x0003fc0001007387 */ /* 0x0007e40000100800 */
[----:B---3--:R-:W-:-:S05]  /*8ca0*/  FADD R0, RZ, R132 ;  /* 0x00000084ff007221 */ /* 0x008fca0000000000 */
[----:B------:R4:W-:Y:S02]  /*8cb0*/  STL [R1+0x400], R0 ;  /* 0x0004000001007387 */ /* 0x0009e40000100800 */
[----:B----4-:R-:W-:-:S05]  /*8cc0*/  FADD R0, RZ, R133 ;  /* 0x00000085ff007221 */ /* 0x010fca0000000000 */
[----:B------:R5:W-:Y:S02]  /*8cd0*/  STL [R1+0x404], R0 ;  /* 0x0004040001007387 */ /* 0x000be40000100800 */
[----:B-----5:R-:W-:-:S05]  /*8ce0*/  FADD R0, RZ, R134 ;  /* 0x00000086ff007221 */ /* 0x020fca0000000000 */
        /* <DEDUP_REMOVED lines=34> */
[----:B------:R0:W-:Y:S01]  /*8f10*/  STL [R1+0x44c], R0 ;  /* 0x00044c0001007387 */ /* 0x0001e20000100800 */
[----:B------:R-:W-:-:S05]  /*8f20*/  UMOV UR6, URZ ;  /* 0x0000003f00067c82 */ /* 0x000fca0008000000 */
.L_x_22:
[----:B------:R-:W-:Y:S01]  /*8f30*/  UIADD3 UR23, UR5, 0x1, URZ ;  /* 0x0000000105177890 */ /* 0x000fe2000fffe03f */
[----:B------:R-:W-:-:S03]  /*8f40*/  UMOV UR8, 0x1 ;  /* 0x0000000100087882 */ /* 0x000fc60000000000 */
[----:B------:R-:W-:-:S04]  /*8f50*/  UISETP.NE.AND UP0, UPT, UR23, 0x3, UPT ;  /* 0x000000031700788c */ /* 0x000fc8000bf05270 */
[----:B------:R-:W-:Y:S02]  /*8f60*/  USEL UR24, URZ, 0x1, UP0 ;  /* 0x000000013f187887 */ /* 0x000fe40008000000 */
[----:B------:R-:W-:Y:S02]  /*8f70*/  USEL UR23, UR23, URZ, UP0 ;  /* 0x0000003f17177287 */ /* 0x000fe40008000000 */
[----:B------:R-:W-:-:S12]  /*8f80*/  ULOP3.LUT UR24, UR4, UR24, URZ, 0x3c, !UPT ;  /* 0x0000001804187292 */ /* 0x000fd8000f8e3c3f */
.L_x_17:
[----:B------:R-:W-:-:S04]  /*8f90*/  UISETP.LT.AND UP0, UPT, UR10, 0x1, UPT ;  /* 0x000000010a00788c */ /* 0x000fc8000bf01270 */
[----:B------:R-:W-:-:S04]  /*8fa0*/  USEL UR16, UR10, 0x1, UP0 ;  /* 0x000000010a107887 */ /* 0x000fc80008000000 */
[----:B------:R-:W-:-:S04]  /*8fb0*/  UIADD3 UR26, UR10, -UR16, URZ ;  /* 0x800000100a1a7290 */ /* 0x000fc8000fffe03f */
[----:B------:R-:W-:-:S06]  /*8fc0*/  UISETP.GE.AND UP0, UPT, UR26, 0x1, UPT ;  /* 0x000000011a00788c */ /* 0x000fcc000bf06270 */
[----:B------:R-:W-:-:S13]  /*8fd0*/  PLOP3.LUT P0, PT, PT, PT, UP0, 0x80, 0x0 ;  /* 0x000000000000781c */ /* 0x000fda0003f0f008 */
[----:B------:R-:W-:Y:S05]  /*8fe0*/  @!P0 BRA `(.L_x_23) ;  /* 0x00000088009c8947 */ /* 0x000fea0003800000 */
[----:B------:R-:W-:Y:S01]  /*8ff0*/  UMOV UR25, UR5 ;  /* 0x0000000500197c82 */ /* 0x000fe20008000000 */
[----:B------:R-:W-:-:S05]  /*9000*/  ULDC UR27, c[0x0][0x50c] ;  /* 0x00014300001b7ab9 */ /* 0x000fca0000000800 */
.L_x_31:
[----:B------:R-:W-:-:S06]  /*9010*/  UISETP.NE.AND UP0, UPT, UR22, 0x3, UPT ;  /* 0x000000031600788c */ /* 0x000fcc000bf05270 */
[----:B------:R-:W-:-:S13]  /*9020*/  PLOP3.LUT P1, PT, PT, PT, UP0, 0x80, 0x0 ;  /* 0x000000000000781c */ /* 0x000fda0003f2f008 */
[----:B-----5:R-:W-:Y:S05]  /*9030*/  @!P1 BRA `(.L_x_24) ;  /* 0x0000000000049947 */ /* 0x020fea0003800000 */
[----:B------:R-:W-:Y:S01]  /*9040*/  BPT.TRAP 0x1 ;  /* 0x000000040000795c */ /* 0x000fe20000300000 */
.L_x_24:
[----:B------:R-:W2:Y:S01]  /*9050*/  S2UR UR16, SR_CgaCtaId ;  /* 0x00000000001079c3 */ /* 0x000ea20000008800 */
[----:B------:R-:W-:Y:S01]  /*9060*/  UMOV UR12, 0x400 ;  /* 0x00000400000c7882 */ /* 0x000fe20000000000 */
[----:B0-----:R-:W-:-:S05]  /*9070*/  IMAD.U32 R0, RZ, RZ, UR24 ;  /* 0x00000018ff007e24 */ /* 0x001fca000f8e00ff */
[----:B------:R-:W-:Y:S01]  /*9080*/  SHF.L.U32 R0, R0, 0x1f, RZ ;  /* 0x0000001f00007819 */ /* 0x000fe200000006ff */
[----:B--2---:R-:W-:-:S04]  /*9090*/  ULEA UR12, UR16, UR12, 0x18 ;  /* 0x0000000c100c7291 */ /* 0x004fc8000f8ec03f */
[----:B------:R-:W-:-:S09]  /*90a0*/  ULEA UR16, UR23, UR12, 0x3 ;  /* 0x0000000c17107291 */ /* 0x000fd2000f8e183f */
[----:B------:R0:W2:Y:S01]  /*90b0*/  SYNCS.PHASECHK.TRANS64.TRYWAIT P0, [UR16], R0 ;  /* 0x00000000ff0075a7 */ /* 0x0000a20008000150 */
[----:B------:R-:W-:Y:S05]  /*90c0*/  @!P1 BRA `(.L_x_25) ;  /* 0x0000000000049947 */ /* 0x000fea0003800000 */
[----:B------:R-:W-:Y:S01]  /*90d0*/  BPT.TRAP 0x1 ;  /* 0x000000040000795c */ /* 0x000fe20000300000 */
.L_x_25:
[----:B--2---:R-:W-:Y:S05]  /*90e0*/  @P0 BRA `(.L_x_26) ;  /* 0x0000000000080947 */ /* 0x004fea0003800000 */
[----:B------:R-:W2:Y:S02]  /*90f0*/  SYNCS.PHASECHK.TRANS64.TRYWAIT P0, [UR16], R0 ;  /* 0x00000000ff0075a7 */ /* 0x000ea40008000150 */
[----:B--2---:R-:W-:Y:S05]  /*9100*/  @!P0 BRA `(.L_x_27) ;  /* 0x0000020800e88947 */ /* 0x004fea0003800000 */
.L_x_26:
        /* <DEDUP_REMOVED lines=64> */
[----:B--2---:R-:W2:Y:S04]  /*9510*/  LDL.LU.64 R108, [R1] ;  /* 0x00000000016c7983 */ /* 0x004ea80000300a00 */
        /* <DEDUP_REMOVED lines=64> */
[----:B------:R-:W-:Y:S01]  /*9920*/  UISETP.NE.AND UP0, UPT, UR7, URZ, UPT ;  /* 0x0000003f0700728c */ /* 0x000fe2000bf05270 */
[----:B------:R-:W-:Y:S01]  /*9930*/  STL [R1+0x8c4], R23 ;  /* 0x0008c41701007387 */ /* 0x000fe20000100800 */
[----:B------:R-:W-:Y:S02]  /*9940*/  USHF.R.U32.HI UR16, URZ, 0x4, UR16 ;  /* 0x000000043f107899 */ /* 0x000fe40008011610 */
[----:B------:R-:W-:Y:S01]  /*9950*/  USEL UR8, UR8, URZ, !UP0 ;  /* 0x0000003f08087287 */ /* 0x000fe2000c000000 */
[----:B------:R-:W-:Y:S01]  /*9960*/  STL [R1+0x8c0], R22 ;  /* 0x0008c01601007387 */ /* 0x000fe20000100800 */
[----:B------:R-:W-:Y:S02]  /*9970*/  ULOP3.LUT UR16, UR16, 0x3fff, URZ, 0xc0, !UPT ;  /* 0x00003fff10107892 */ /* 0x000fe4000f8ec03f */
[----:B------:R-:W-:Y:S01]  /*9980*/  UISETP.NE.U32.AND UP0, UPT, UR8, URZ, UPT ;  /* 0x0000003f0800728c */ /* 0x000fe2000bf05070 */
[----:B------:R-:W-:Y:S01]  /*9990*/  STL [R1+0x8bc], R21 ;  /* 0x0008bc1501007387 */ /* 0x000fe20000100800 */
[----:B------:R-:W-:-:S02]  /*99a0*/  ULOP3.LUT UR7, UR11, 0x10000, URZ, 0xfc, !UPT ;  /* 0x000100000b077892 */ /* 0x000fc4000f8efc3f */
[----:B------:R-:W-:Y:S01]  /*99b0*/  ULOP3.LUT UR8, UR16, 0x10000, URZ, 0xfc, !UPT ;  /* 0x0001000010087892 */ /* 0x000fe2000f8efc3f */
[----:B------:R-:W-:Y:S01]  /*99c0*/  STL [R1+0x8b8], R20 ;  /* 0x0008b81401007387 */ /* 0x000fe20000100800 */
[----:B------:R-:W-:Y:S02]  /*99d0*/  ULEA UR7, UR23, UR7, 0xb ;  /* 0x0000000717077291 */ /* 0x000fe4000f8e583f */
[----:B------:R-:W-:Y:S01]  /*99e0*/  ULEA UR8, UR23, UR8, 0xb ;  /* 0x0000000817087291 */ /* 0x000fe2000f8e583f */
[----:B------:R-:W-:Y:S01]  /*99f0*/  STL [R1+0x8b4], R19 ;  /* 0x0008b41301007387 */ /* 0x000fe20000100800 */
[----:B------:R-:W-:Y:S01]  /*9a00*/  UMOV UR17, 0x40000040 ;  /* 0x4000004000117882 */ /* 0x000fe20000000000 */
[----:B------:R-:W-:Y:S02]  /*9a10*/  UMOV UR19, 0x40000040 ;  /* 0x4000004000137882 */ /* 0x000fe40000000000 */
[----:B------:R-:W-:Y:S01]  /*9a20*/  UMOV UR16, UR7 ;  /* 0x0000000700107c82 */ /* 0x000fe20008000000 */
[----:B------:R-:W-:Y:S01]  /*9a30*/  STL [R1+0x8b0], R18 ;  /* 0x0008b01201007387 */ /* 0x000fe20000100800 */
[----:B------:R-:W-:-:S03]  /*9a40*/  UMOV UR18, UR8 ;  /* 0x0000000800127c82 */ /* 0x000fc60008000000 */
[----:B------:R-:W-:Y:S04]  /*9a50*/  STL [R1+0x8ac], R17 ;  /* 0x0008ac1101007387 */ /* 0x000fe80000100800 */
        /* <DEDUP_REMOVED lines=14> */
[----:B-----5:R-:W-:Y:S01]  /*9b40*/  STL [R1+0x870], R2 ;  /* 0x0008700201007387 */ /* 0x020fe20000100800 */
[----:B--2---:R-:W-:-:S06]  /*9b50*/  WARPGROUP.ARRIVE ;  /* 0x00000000000079c5 */ /* 0x004fcc0000000000 */
[----:B------:R-:W-:Y:S03]  /*9b60*/  QGMMA.64x256x32.F32.E4M3.E4M3 R108, gdesc[UR16], R108, UP0, gsb0 ;  /* 0x03e00000106c79f3 */ /* 0x000fe6000b80086c */
        /* <DEDUP_REMOVED lines=65> */
[----:B--2---:R-:W2:Y:S04]  /*9f80*/  LDL.LU.64 R234, [R1+0xcc0] ;  /* 0x000cc00001ea7983 */ /* 0x004ea80000300a00 */
[----:B------:R-:W3:Y:S04]  /*9f90*/  LDL.LU.64 R232, [R1+0xcb8] ;  /* 0x000cb80001e87983 */ /* 0x000ee80000300a00 */
[----:B------:R-:W4:Y:S04]  /*9fa0*/  LDL.LU.64 R230, [R1+0xcb0] ;  /* 0x000cb00001e67983 */ /* 0x000f280000300a00 */
        /* <DEDUP_REMOVED lines=60> */
[----:B------:R-:W4:Y:S01]  /*a370*/  LDL.LU.64 R108, [R1+0xac8] ;  /* 0x000ac800016c7983 */ /* 0x000f220000300a00 */
[----:B------:R-:W-:Y:S01]  /*a380*/  UIADD3 UR16, UR7, 0x400, URZ ;  /* 0x0000040007107890 */ /* 0x000fe2000fffe03f */
[----:B------:R-:W-:-:S02]  /*a390*/  UMOV UR17, 0x40000040 ;  /* 0x4000004000117882 */ /* 0x000fc40000000000 */
[----:B--2---:R-:W-:Y:S04]  /*a3a0*/  STL.64 [R1+0xac0], R234 ;  /* 0x000ac0ea01007387 */ /* 0x004fe80000100a00 */
[----:B---3--:R-:W-:Y:S04]  /*a3b0*/  STL.64 [R1+0xab8], R232 ;  /* 0x000ab8e801007387 */ /* 0x008fe80000100a00 */
[----:B----4-:R-:W-:Y:S04]  /*a3c0*/  STL.64 [R1+0xab0], R230 ;  /* 0x000ab0e601007387 */ /* 0x010fe80000100a00 */
        /* <DEDUP_REMOVED lines=38> */
[----:B------:R-:W-:Y:S01]  /*a630*/  STL.64 [R1+0x978], R152 ;  /* 0x0009789801007387 */ /* 0x000fe20000100a00 */
[----:B------:R-:W-:-:S06]  /*a640*/  WARPGROUP.ARRIVE ;  /* 0x00000000000079c5 */ /* 0x000fcc0000000000 */
[----:B------:R-:W-:Y:S03]  /*a650*/  QGMMA.64x256x32.F32.E4M3.E4M3 R24, gdesc[UR16], R24, UP0, gsb0 ;  /* 0x03e00000101879f3 */ /* 0x000fe6000b800818 */
        /* <DEDUP_REMOVED lines=91> */
[----:B--2---:R-:W-:-:S06]  /*ac10*/  WARPGROUP.ARRIVE ;  /* 0x00000000000079c5 */ /* 0x004fcc0000000000 */
[----:B------:R-:W-:Y:S03]  /*ac20*/  QGMMA.64x256x32.F32.E4M3.E4M3 R108, gdesc[UR16], R108, gsb0 ;  /* 0x03e00000106c79f3 */ /* 0x000fe6000800086c */
[----:B------:R-:W-:Y:S02]  /*ac30*/  WARPGROUP.DEPBAR.LE gsb0, 0x0 ;  /* 0x00008000000079c5 */ /* 0x000fe40000010000 */
[----:B------:R-:W-:Y:S01]  /*ac40*/  STL.64 [R1], R108 ;  /* 0x0000006c01007387 */ /* 0x000fe20000100a00 */
[----:B------:R-:W-:Y:S02]  /*ac50*/  IMAD.MOV.U32 R2, RZ, RZ, R234 ;  /* 0x000000ffff027224 */ /* 0x000fe400078e00ea */
[----:B0-----:R-:W-:Y:S01]  /*ac60*/  IMAD.MOV.U32 R0, RZ, RZ, R235 ;  /* 0x000000ffff007224 */ /* 0x001fe200078e00eb */
        /* <DEDUP_REMOVED lines=31> */
[----:B------:R-:W-:-:S03]  /*ae60*/  IMAD.MOV.U32 R23, RZ, RZ, R213 ;  /* 0x000000ffff177224 */ /* 0x000fc600078e00d5 */
        /* <DEDUP_REMOVED lines=40> */
[----:B------:R0:W-:Y:S04]  /*b0f0*/  STL [R1+0x1a0], R212 ;  /* 0x0001a0d401007387 */ /* 0x0001e80000100800 */
[----:B------:R-:W2:Y:S04]  /*b100*/  LDL.LU.64 R234, [R1+0xac0] ;  /* 0x000ac00001ea7983 */ /* 0x000ea80000300a00 */
        /* <DEDUP_REMOVED lines=10> */
[----:B0-----:R-:W4:Y:S04]  /*b1b0*/  LDL.LU.64 R212, [R1+0xa68] ;  /* 0x000a680001d47983 */ /* 0x001f280000300a00 */
        /* <DEDUP_REMOVED lines=248> */
[----:B------:R-:W-:Y:S01]  /*c140*/  IMAD.MOV.U32 R235, RZ, RZ, R0 ;  /* 0x000000ffffeb7224 */ /* 0x000fe200078e0000 */
[----:B------:R-:W-:Y:S01]  /*c150*/  UIADD3 UR16, UR7, 0x4, URZ ;  /* 0x0000000407107890 */ /* 0x000fe2000fffe03f */
[----:B------:R0:W5:Y:S01]  /*c160*/  LDL.LU R23, [R1+0x8c4] ;  /* 0x0008c40001177983 */ /* 0x0001620000300800 */
[----:B------:R-:W-:Y:S01]  /*c170*/  UIADD3 UR18, UR8, 0x4, URZ ;  /* 0x0000000408127890 */ /* 0x000fe2000fffe03f */
[----:B------:R-:W-:Y:S01]  /*c180*/  UMOV UR17, 0x40000040 ;  /* 0x4000004000117882 */ /* 0x000fe20000000000 */
[----:B------:R-:W-:Y:S01]  /*c190*/  UMOV UR19, 0x40000040 ;  /* 0x4000004000137882 */ /* 0x000fe20000000000 */
[----:B------:R0:W5:Y:S04]  /*c1a0*/  LDL.LU R22, [R1+0x8c0] ;  /* 0x0008c00001167983 */ /* 0x0001680000300800 */
        /* <DEDUP_REMOVED lines=19> */
[----:B------:R0:W5:Y:S01]  /*c2e0*/  LDL.LU R2, [R1+0x870] ;  /* 0x0008700001027983 */ /* 0x0001620000300800 */
        /* <DEDUP_REMOVED lines=336> */
[----:B--2---:R0:W5:Y:S04]  /*d7f0*/  LDL.LU.64 R234, [R1+0x668] ;  /* 0x0006680001ea7983 */ /* 0x0041680000300a00 */
[----:B------:R0:W5:Y:S04]  /*d800*/  LDL.LU.64 R232, [R1+0x660] ;  /* 0x0006600001e87983 */ /* 0x0001680000300a00 */
        /* <DEDUP_REMOVED lines=64> */
[----:B------:R-:W-:-:S04]  /*dc10*/  UIADD3 UR6, UR6, 0x4, URZ ;  /* 0x0000000406067890 */ /* 0x000fc8000fffe03f */
[----:B------:R-:W-:-:S04]  /*dc20*/  UISETP.NE.AND UP0, UPT, UR6, UR27, UPT ;  /* 0x0000001b0600728c */ /* 0x000fc8000bf05270 */
[----:B------:R-:W-:-:S06]  /*dc30*/  USEL UR7, URZ, 0x1, UP0 ;  /* 0x000000013f077887 */ /* 0x000fcc0008000000 */
[----:B------:R-:W-:Y:S01]  /*dc40*/  ISETP.NE.AND P0, PT, RZ, UR7, PT ;  /* 0x00000007ff007c0c */ /* 0x000fe2000bf05270 */
[----:B--2---:R-:W-:-:S06]  /*dc50*/  WARPGROUP.ARRIVE ;  /* 0x00000000000079c5 */ /* 0x004fcc0000000000 */
[----:B------:R-:W-:Y:S03]  /*dc60*/  QGMMA.64x256x32.F32.E4M3.E4M3 R24, gdesc[UR16], R24, gsb0 ;  /* 0x03e00000101879f3 */ /* 0x000fe60008000818 */
[----:B------:R-:W-:-:S03]  /*dc70*/  WARPGROUP.DEPBAR.LE gsb0, 0x0 ;  /* 0x00008000000079c5 */ /* 0x000fc60000010000 */
[----:B0-----:R-:W-:Y:S05]  /*dc80*/  @!P0 BRA `(.L_x_28) ;  /* 0x0000003800fc8947 */ /* 0x001fea0003800000 */
[----:B-----5:R0:W-:Y:S04]  /*dc90*/  STL [R1+0x698], R225 ;  /* 0x000698e101007387 */ /* 0x0201e80000100800 */
[----:B------:R2:W-:Y:S01]  /*dca0*/  STL [R1+0x694], R226 ;  /* 0x000694e201007387 */ /* 0x0005e20000100800 */
[----:B0-----:R-:W-:-:S03]  /*dcb0*/  IMAD.MOV.U32 R225, RZ, RZ, R0 ;  /* 0x000000ffffe17224 */ /* 0x001fc600078e0000 */
[----:B--2---:R-:W2:Y:S04]  /*dcc0*/  LDL R226, [R1+0x4] ;  /* 0x0000040001e27983 */ /* 0x004ea80000100800 */
[----:B------:R0:W-:Y:S04]  /*dcd0*/  STL [R1+0x690], R227 ;  /* 0x000690e301007387 */ /* 0x0001e80000100800 */
[----:B0-----:R-:W3:Y:S04]  /*dce0*/  LDL R227, [R1+0x8] ;  /* 0x0000080001e37983 */ /* 0x001ee80000100800 */
[----:B------:R0:W-:Y:S04]  /*dcf0*/  STL [R1+0x68c], R228 ;  /* 0x00068ce401007387 */ /* 0x0001e80000100800 */
[----:B0-----:R-:W4:Y:S04]  /*dd00*/  LDL R228, [R1+0xc] ;  /* 0x00000c0001e47983 */ /* 0x001f280000100800 */
        /* <DEDUP_REMOVED lines=211> */
[----:B0-----:R-:W4:Y:S04]  /*ea40*/  LDL.LU R122, [R1+0x200] ;  /* 0x00020000017a7983 */ /* 0x001f280000300800 */
        /* <DEDUP_REMOVED lines=10> */
[----:B------:R-:W4:Y:S04]  /*eaf0*/  LDL.LU R0, [R1+0x22c] ;  /* 0x00022c0001007983 */ /* 0x000f280000300800 */
        /* <DEDUP_REMOVED lines=37> */
[----:B0-----:R-:W4:Y:S04]  /*ed50*/  LDL.LU R146, [R1+0x210] ;  /* 0x0002100001927983 */ /* 0x001f280000300800 */
[----:B------:R0:W-:Y:S01]  /*ed60*/  STL [R1+0x480], R147 ;  /* 0x0004809301007387 */ /* 0x0001e20000100800 */
[----:B------:R-:W-:-:S03]  /*ed70*/  FADD R2, R225, R2 ;  /* 0x00000002e1027221 */ /* 0x000fc60000000000 */
[----:B0-----:R-:W4:Y:S04]  /*ed80*/  LDL R147, [R1+0x1f8] ;  /* 0x0001f80001937983 */ /* 0x001f280000100800 */
[----:B------:R0:W-:Y:S01]  /*ed90*/  STL [R1+0x47c], R148 ;  /* 0x00047c9401007387 */ /* 0x0001e20000100800 */
[----:B--2---:R-:W-:-:S01]  /*eda0*/  FADD R3, R226, R3 ;  /* 0x00000003e2037221 */ /* 0x004fc20000000000 */
[----:B---3--:R-:W-:Y:S02]  /*edb0*/  FADD R4, R227, R4 ;  /* 0x00000004e3047221 */ /* 0x008fe40000000000 */
[----:B0-----:R-:W2:Y:S04]  /*edc0*/  LDL R148, [R1+0x1c0] ;  /* 0x0001c00001947983 */ /* 0x001ea80000100800 */
[----:B------:R0:W-:Y:S01]  /*edd0*/  STL [R1+0x478], R149 ;  /* 0x0004789501007387 */ /* 0x0001e20000100800 */
[----:B----4-:R-:W-:-:S01]  /*ede0*/  FADD R5, R228, R5 ;  /* 0x00000005e4057221 */ /* 0x010fc20000000000 */
[----:B------:R-:W-:-:S02]  /*edf0*/  FADD R6, R229, R6 ;  /* 0x00000006e5067221 */ /* 0x000fc40000000000 */
[----:B0-----:R-:W3:Y:S04]  /*ee00*/  LDL R149, [R1+0x1f4] ;  /* 0x0001f40001957983 */ /* 0x001ee80000100800 */
[----:B------:R0:W-:Y:S01]  /*ee10*/  STL [R1+0x474], R150 ;  /* 0x0004749601007387 */ /* 0x0001e20000100800 */
[----:B------:R-:W-:-:S01]  /*ee20*/  FADD R7, R230, R7 ;  /* 0x00000007e6077221 */ /* 0x000fc20000000000 */
[----:B------:R-:W-:Y:S02]  /*ee30*/  FADD R8, R231, R8 ;  /* 0x00000008e7087221 */ /* 0x000fe40000000000 */
[----:B0-----:R-:W4:Y:S04]  /*ee40*/  LDL.LU R150, [R1+0x20c] ;  /* 0x00020c0001967983 */ /* 0x001f280000300800 */
[----:B------:R0:W-:Y:S01]  /*ee50*/  STL [R1+0x470], R151 ;  /* 0x0004709701007387 */ /* 0x0001e20000100800 */
[----:B------:R-:W-:-:S01]  /*ee60*/  FADD R9, R232, R9 ;  /* 0x00000009e8097221 */ /* 0x000fc20000000000 */
[----:B------:R-:W-:-:S02]  /*ee70*/  FADD R10, R233, R10 ;  /* 0x0000000ae90a7221 */ /* 0x000fc40000000000 */
[----:B0-----:R-:W3:Y:S04]  /*ee80*/  LDL R151, [R1+0x1f0] ;  /* 0x0001f00001977983 */ /* 0x001ee80000100800 */
[----:B------:R-:W2:Y:S04]  /*ee90*/  LDL.LU R225, [R1+0x698] ;  /* 0x0006980001e17983 */ /* 0x000ea80000300800 */
[----:B------:R-:W4:Y:S04]  /*eea0*/  LDL.LU R226, [R1+0x694] ;  /* 0x0006940001e27983 */ /* 0x000f280000300800 */
[----:B------:R-:W3:Y:S04]  /*eeb0*/  LDL.LU R227, [R1+0x690] ;  /* 0x0006900001e37983 */ /* 0x000ee80000300800 */
[----:B------:R-:W3:Y:S04]  /*eec0*/  LDL.LU R228, [R1+0x68c] ;  /* 0x00068c0001e47983 */ /* 0x000ee80000300800 */
[----:B------:R-:W3:Y:S01]  /*eed0*/  LDL.LU R229, [R1+0x688] ;  /* 0x0006880001e57983 */ /* 0x000ee20000300800 */
[----:B------:R-:W-:-:S03]  /*eee0*/  FADD R11, R234, R11 ;  /* 0x0000000bea0b7221 */ /* 0x000fc60000000000 */
[----:B------:R-:W3:Y:S01]  /*eef0*/  LDL.LU R230, [R1+0x684] ;  /* 0x0006840001e67983 */ /* 0x000ee20000300800 */
[----:B------:R-:W-:-:S03]  /*ef00*/  FADD R12, R235, R12 ;  /* 0x0000000ceb0c7221 */ /* 0x000fc60000000000 */
[----:B------:R-:W3:Y:S04]  /*ef10*/  LDL.LU R231, [R1+0x680] ;  /* 0x0006800001e77983 */ /* 0x000ee80000300800 */
[----:B------:R-:W3:Y:S04]  /*ef20*/  LDL.LU R232, [R1+0x67c] ;  /* 0x00067c0001e87983 */ /* 0x000ee80000300800 */
[----:B------:R-:W3:Y:S04]  /*ef30*/  LDL.LU R233, [R1+0x678] ;  /* 0x0006780001e97983 */ /* 0x000ee80000300800 */
[----:B------:R-:W3:Y:S04]  /*ef40*/  LDL.LU R234, [R1+0x674] ;  /* 0x0006740001ea7983 */ /* 0x000ee80000300800 */
[----:B------:R-:W3:Y:S01]  /*ef50*/  LDL.LU R235, [R1+0x670] ;  /* 0x0006700001eb7983 */ /* 0x000ee20000300800 */
[----:B------:R-:W-:-:S01]  /*ef60*/  FADD R13, R24, R13 ;  /* 0x0000000d180d7221 */ /* 0x000fc20000000000 */
[----:B------:R-:W-:Y:S01]  /*ef70*/  FADD R14, R25, R14 ;  /* 0x0000000e190e7221 */ /* 0x000fe20000000000 */
[----:B------:R-:W-:-:S01]  /*ef80*/  FADD R15, R26, R15 ;  /* 0x0000000f1a0f7221 */ /* 0x000fc20000000000 */
[----:B------:R-:W3:Y:S01]  /*ef90*/  LDL.LU R24, [R1+0x66c] ;  /* 0x00066c0001187983 */ /* 0x000ee20000300800 */
[----:B------:R-:W-:-:S01]  /*efa0*/  FADD R16, R27, R16 ;  /* 0x000000101b107221 */ /* 0x000fc20000000000 */
[----:B------:R-:W-:-:S02]  /*efb0*/  FADD R17, R28, R17 ;  /* 0x000000111c117221 */ /* 0x000fc40000000000 */
[----:B------:R-:W3:Y:S01]  /*efc0*/  LDL.LU R25, [R1+0x668] ;  /* 0x0006680001197983 */ /* 0x000ee20000300800 */
[----:B------:R-:W-:-:S03]  /*efd0*/  FADD R18, R29, R18 ;  /* 0x000000121d127221 */ /* 0x000fc60000000000 */
        /* <DEDUP_REMOVED lines=157> */
[----:B--2---:R-:W-:-:S03]  /*f9b0*/  FADD R225, R108, R225 ;  /* 0x000000e16ce17221 */ /* 0x004fc60000000000 */
[----:B------:R-:W2:Y:S01]  /*f9c0*/  LDL.LU R105, [R1+0x528] ;  /* 0x0005280001697983 */ /* 0x000ea20000300800 */
[----:B----4-:R-:W-:-:S03]  /*f9d0*/  FADD R226, R109, R226 ;  /* 0x000000e26de27221 */ /* 0x010fc60000000000 */
[----:B------:R-:W4:Y:S01]  /*f9e0*/  LDL.LU R106, [R1+0x524] ;  /* 0x00052400016a7983 */ /* 0x000f220000300800 */
[----:B---3--:R-:W-:-:S03]  /*f9f0*/  FADD R227, R110, R227 ;  /* 0x000000e36ee37221 */ /* 0x008fc60000000000 */
        /* <DEDUP_REMOVED lines=15> */
[----:B------:R-:W-:-:S01]  /*faf0*/  FADD R235, R118, R235 ;  /* 0x000000eb76eb7221 */ /* 0x000fc20000000000 */
[----:B------:R-:W-:Y:S02]  /*fb00*/  FADD R122, R121, R122 ;  /* 0x0000007a797a7221 */ /* 0x000fe40000000000 */
[----:B------:R-:W3:Y:S01]  /*fb10*/  LDL.LU R115, [R1+0x500] ;  /* 0x0005000001737983 */ /* 0x000ee20000300800 */
[----:B------:R-:W-:-:S03]  /*fb20*/  FADD R236, R119, R236 ;  /* 0x000000ec77ec7221 */ /* 0x000fc60000000000 */
[----:B------:R-:W3:Y:S01]  /*fb30*/  LDL.LU R116, [R1+0x4fc] ;  /* 0x0004fc0001747983 */ /* 0x000ee20000300800 */
[----:B------:R-:W-:-:S03]  /*fb40*/  FADD R237, R120, R237 ;  /* 0x000000ed78ed7221 */ /* 0x000fc60000000000 */
[----:B------:R-:W3:Y:S01]  /*fb50*/  LDL.LU R117, [R1+0x4f8] ;  /* 0x0004f80001757983 */ /* 0x000ee20000300800 */
[----:B------:R-:W-:-:S03]  /*fb60*/  FADD R124, R123, R124 ;  /* 0x0000007c7b7c7221 */ /* 0x000fc60000000000 */
[----:B------:R-:W3:Y:S04]  /*fb70*/  LDL.LU R118, [R1+0x4f4] ;  /* 0x0004f40001767983 */ /* 0x000ee80000300800 */
[----:B------:R-:W3:Y:S01]  /*fb80*/  LDL.LU R119, [R1+0x4f0] ;  /* 0x0004f00001777983 */ /* 0x000ee20000300800 */
[----:B------:R-:W-:-:S03]  /*fb90*/  FADD R126, R125, R126 ;  /* 0x0000007e7d7e7221 */ /* 0x000fc60000000000 */
[----:B------:R-:W3:Y:S04]  /*fba0*/  LDL.LU R120, [R1+0x4ec] ;  /* 0x0004ec0001787983 */ /* 0x000ee80000300800 */
[----:B------:R-:W3:Y:S04]  /*fbb0*/  LDL.LU R121, [R1+0x4e8] ;  /* 0x0004e80001797983 */ /* 0x000ee80000300800 */
[----:B------:R0:W-:Y:S01]  /*fbc0*/  STL [R1+0x200], R122 ;  /* 0x0002007a01007387 */ /* 0x0001e20000100800 */
[----:B------:R-:W-:-:S01]  /*fbd0*/  FADD R150, R127, R150 ;  /* 0x000000967f967221 */ /* 0x000fc20000000000 */
[----:B------:R-:W-:Y:S01]  /*fbe0*/  FADD R146, R148, R146 ;  /* 0x0000009294927221 */ /* 0x000fe20000000000 */
[----:B------:R-:W-:-:S01]  /*fbf0*/  FADD R143, R144, R143 ;  /* 0x0000008f908f7221 */ /* 0x000fc20000000000 */
[----:B------:R-:W-:Y:S01]  /*fc00*/  FADD R141, R142, R141 ;  /* 0x0000008d8e8d7221 */ /* 0x000fe20000000000 */
[----:B0-----:R-:W3:Y:S04]  /*fc10*/  LDL.LU R122, [R1+0x4e4] ;  /* 0x0004e400017a7983 */ /* 0x001ee80000300800 */
[----:B------:R-:W3:Y:S04]  /*fc20*/  LDL.LU R123, [R1+0x4e0] ;  /* 0x0004e000017b7983 */ /* 0x000ee80000300800 */
[----:B------:R0:W-:Y:S01]  /*fc30*/  STL [R1+0x204], R124 ;  /* 0x0002047c01007387 */ /* 0x0001e20000100800 */
[----:B------:R-:W-:-:S01]  /*fc40*/  FADD R139, R140, R139 ;  /* 0x0000008b8c8b7221 */ /* 0x000fc20000000000 */
[----:B------:R-:W-:Y:S01]  /*fc50*/  FADD R137, R138, R137 ;  /* 0x000000898a897221 */ /* 0x000fe20000000000 */
[----:B------:R-:W-:-:S01]  /*fc60*/  FADD R135, R136, R135 ;  /* 0x0000008788877221 */ /* 0x000fc20000000000 */
[----:B0-----:R-:W3:Y:S04]  /*fc70*/  LDL.LU R124, [R1+0x4dc] ;  /* 0x0004dc00017c7983 */ /* 0x001ee80000300800 */
[----:B------:R-:W3:Y:S04]  /*fc80*/  LDL.LU R125, [R1+0x4d8] ;  /* 0x0004d800017d7983 */ /* 0x000ee80000300800 */
[----:B------:R0:W-:Y:S01]  /*fc90*/  STL [R1+0x208], R126 ;  /* 0x0002087e01007387 */ /* 0x0001e20000100800 */
[----:B------:R-:W-:-:S01]  /*fca0*/  FADD R131, R133, R131 ;  /* 0x0000008385837221 */ /* 0x000fc20000000000 */
[----:B------:R-:W-:-:S02]  /*fcb0*/  FADD R0, R129, R0 ;  /* 0x0000000081007221 */ /* 0x000fc40000000000 */
[----:B0-----:R-:W3:Y:S04]  /*fcc0*/  LDL.LU R126, [R1+0x4d4] ;  /* 0x0004d400017e7983 */ /* 0x001ee80000300800 */
[----:B------:R-:W3:Y:S04]  /*fcd0*/  LDL.LU R127, [R1+0x4d0] ;  /* 0x0004d000017f7983 */ /* 0x000ee80000300800 */
[----:B------:R-:W-:Y:S04]  /*fce0*/  STL [R1+0x20c], R150 ;  /* 0x00020c9601007387 */ /* 0x000fe80000100800 */
[----:B------:R-:W-:Y:S04]  /*fcf0*/  STL [R1+0x210], R146 ;  /* 0x0002109201007387 */ /* 0x000fe80000100800 */
[----:B------:R-:W-:Y:S04]  /*fd00*/  STL [R1+0x214], R143 ;  /* 0x0002148f01007387 */ /* 0x000fe80000100800 */
[----:B------:R-:W-:Y:S04]  /*fd10*/  STL [R1+0x218], R141 ;  /* 0x0002188d01007387 */ /* 0x000fe80000100800 */
[----:B------:R-:W-:Y:S04]  /*fd20*/  STL [R1+0x21c], R139 ;  /* 0x00021c8b01007387 */ /* 0x000fe80000100800 */
[----:B------:R-:W-:Y:S04]  /*fd30*/  STL [R1+0x220], R137 ;  /* 0x0002208901007387 */ /* 0x000fe80000100800 */
[----:B------:R-:W2:Y:S04]  /*fd40*/  LDL.LU R129, [R1+0x230] ;  /* 0x0002300001817983 */ /* 0x000ea80000300800 */
[----:B------:R-:W-:Y:S04]  /*fd50*/  STL [R1+0x224], R135 ;  /* 0x0002248701007387 */ /* 0x000fe80000100800 */
[----:B------:R0:W-:Y:S04]  /*fd60*/  STL [R1+0x228], R131 ;  /* 0x0002288301007387 */ /* 0x0001e80000100800 */
[----:B0-----:R-:W4:Y:S04]  /*fd70*/  LDL.LU R131, [R1+0x234] ;  /* 0x0002340001837983 */ /* 0x001f280000300800 */
[----:B------:R-:W3:Y:S04]  /*fd80*/  LDL.LU R133, [R1+0x238] ;  /* 0x0002380001857983 */ /* 0x000ee80000300800 */
[----:B------:R0:W-:Y:S04]  /*fd90*/  STL [R1+0x22c], R0 ;  /* 0x00022c0001007387 */ /* 0x0001e80000100800 */
[----:B------:R-:W3:Y:S04]  /*fda0*/  LDL.LU R135, [R1+0x23c] ;  /* 0x00023c0001877983 */ /* 0x000ee80000300800 */
        /* <DEDUP_REMOVED lines=12> */
[----:B0-----:R-:W3:Y:S01]  /*fe70*/  LDL.LU R0, [R1+0x270] ;  /* 0x0002700001007983 */ /* 0x001ee20000300800 */
[----:B--2---:R-:W-:-:S03]  /*fe80*/  FADD R129, R128, R129 ;  /* 0x0000008180817221 */ /* 0x004fc60000000000 */
[----:B------:R-:W2:Y:S04]  /*fe90*/  LDL.LU R128, [R1+0x4cc] ;  /* 0x0004cc0001807983 */ /* 0x000ea80000300800 */
[----:B------:R0:W-:Y:S04]  /*fea0*/  STL [R1+0x230], R129 ;  /* 0x0002308101007387 */ /* 0x0001e80000100800 */
[----:B0-----:R-:W2:Y:S01]  /*feb0*/  LDL.LU R129, [R1+0x4c8] ;  /* 0x0004c80001817983 */ /* 0x001ea20000300800 */
[----:B----4-:R-:W-:-:S03]  /*fec0*/  FADD R131, R130, R131 ;  /* 0x0000008382837221 */ /* 0x010fc60000000000 */
[----:B------:R-:W4:Y:S01]  /*fed0*/  LDL.LU R130, [R1+0x4c4] ;  /* 0x0004c40001827983 */ /* 0x000f220000300800 */
[----:B---3--:R-:W-:-:S03]  /*fee0*/  FADD R133, R132, R133 ;  /* 0x0000008584857221 */ /* 0x008fc60000000000 */
[----:B------:R0:W-:Y:S01]  /*fef0*/  STL [R1+0x234], R131 ;  /* 0x0002348301007387 */ /* 0x0001e20000100800 */
[----:B------:R-:W-:-:S03]  /*ff00*/  FADD R135, R134, R135 ;  /* 0x0000008786877221 */ /* 0x000fc60000000000 */
[----:B0-----:R-:W3:Y:S01]  /*ff10*/  LDL.LU R131, [R1+0x4c0] ;  /* 0x0004c00001837983 */ /* 0x001ee20000300800 */
[----:B------:R-:W-:-:S03]  /*ff20*/  FADD R150, R151, R150 ;  /* 0x0000009697967221 */ /* 0x000fc60000000000 */
[----:B------:R-:W3:Y:S01]  /*ff30*/  LDL.LU R132, [R1+0x4bc] ;  /* 0x0004bc0001847983 */ /* 0x000ee20000300800 */
[----:B------:R-:W-:-:S03]  /*ff40*/  FADD R148, R149, R148 ;  /* 0x0000009495947221 */ /* 0x000fc60000000000 */
[----:B------:R0:W-:Y:S01]  /*ff50*/  STL [R1+0x238], R133 ;  /* 0x0002388501007387 */ /* 0x0001e20000100800 */
[----:B------:R-:W-:-:S01]  /*ff60*/  FADD R146, R147, R146 ;  /* 0x0000009293927221 */ /* 0x000fc20000000000 */
[----:B------:R-:W-:Y:S02]  /*ff70*/  FADD R144, R145, R144 ;  /* 0x0000009091907221 */ /* 0x000fe40000000000 */
[----:B0-----:R-:W3:Y:S01]  /*ff80*/  LDL.LU R133, [R1+0x4b8] ;  /* 0x0004b80001857983 */ /* 0x001ee20000300800 */
[----:B------:R-:W-:-:S03]  /*ff90*/  FADD R143, R24, R143 ;  /* 0x0000008f188f7221 */ /* 0x000fc60000000000 */
[----:B------:R-:W3:Y:S01]  /*ffa0*/  LDL.LU R134, [R1+0x4b4] ;  /* 0x0004b40001867983 */ /* 0x000ee20000300800 */
[----:B------:R-:W-:-:S03]  /*ffb0*/  FADD R142, R25, R142 ;  /* 0x0000008e198e7221 */ /* 0x000fc60000000000 */
[----:B------:R0:W-:Y:S01]  /*ffc0*/  STL [R1+0x23c], R135 ;  /* 0x00023c8701007387 */ /* 0x0001e20000100800 */
[----:B------:R-:W-:-:S01]  /*ffd0*/  FADD R141, R26, R141 ;  /* 0x0000008d1a8d7221 */ /* 0x000fc20000000000 */
[----:B------:R-:W-:Y:S01]  /*ffe0*/  FADD R140, R27, R140 ;  /* 0x0000008c1b8c7221 */ /* 0x000fe20000000000 */
[----:B------:R-:W-:-:S01]  /*fff0*/  FADD R139, R28, R139 ;  /* 0x0000008b1c8b7221 */ /* 0x000fc20000000000 */
[----:B0-----:R-:W3:Y:S01]  /*10000*/  LDL.LU R135, [R1+0x4b0] ;  /* 0x0004b00001877983 */ /* 0x001ee20000300800 */
[----:B------:R-:W-:-:S03]  /*10010*/  FADD R138, R29, R138 ;  /* 0x0000008a1d8a7221 */ /* 0x000fc60000000000 */
[----:B------:R0:W-:Y:S01]  /*10020*/  STL [R1+0x240], R150 ;  /* 0x0002409601007387 */ /* 0x0001e20000100800 */
[----:B------:R-:W-:-:S03]  /*10030*/  FADD R137, R30, R137 ;  /* 0x000000891e897221 */ /* 0x000fc60000000000 */
[----:B------:R1:W-:Y:S01]  /*10040*/  STL [R1+0x244], R148 ;  /* 0x0002449401007387 */ /* 0x0003e20000100800 */
[----:B------:R-:W-:-:S03]  /*10050*/  FADD R136, R31, R136 ;  /* 0x000000881f887221 */ /* 0x000fc60000000000 */
[----:B------:R1:W-:Y:S01]  /*10060*/  STL [R1+0x248], R146 ;  /* 0x0002489201007387 */ /* 0x0003e20000100800 */
[----:B------:R-:W-:-:S03]  /*10070*/  FADD R0, R32, R0 ;  /* 0x0000000020007221 */ /* 0x000fc60000000000 */
[----:B------:R1:W-:Y:S04]  /*10080*/  STL [R1+0x24c], R144 ;  /* 0x00024c9001007387 */ /* 0x0003e80000100800 */
[----:B------:R1:W-:Y:S04]  /*10090*/  STL [R1+0x250], R143 ;  /* 0x0002508f01007387 */ /* 0x0003e80000100800 */
[----:B------:R1:W-:Y:S04]  /*100a0*/  STL [R1+0x254], R142 ;  /* 0x0002548e01007387 */ /* 0x0003e80000100800 */
[----:B------:R1:W-:Y:S04]  /*100b0*/  STL [R1+0x258], R141 ;  /* 0x0002588d01007387 */ /* 0x0003e80000100800 */
[----:B------:R1:W-:Y:S04]  /*100c0*/  STL [R1+0x25c], R140 ;  /* 0x00025c8c01007387 */ /* 0x0003e80000100800 */
[----:B------:R1:W-:Y:S04]  /*100d0*/  STL [R1+0x260], R139 ;  /* 0x0002608b01007387 */ /* 0x0003e80000100800 */
[----:B------:R1:W-:Y:S04]  /*100e0*/  STL [R1+0x264], R138 ;  /* 0x0002648a01007387 */ /* 0x0003e80000100800 */
[----:B------:R-:W2:Y:S04]  /*100f0*/  LDL.LU R151, [R1+0x274] ;  /* 0x0002740001977983 */ /* 0x000ea80000300800 */
[----:B------:R1:W-:Y:S04]  /*10100*/  STL [R1+0x268], R137 ;  /* 0x0002688901007387 */ /* 0x0003e80000100800 */
[----:B0-----:R-:W4:Y:S04]  /*10110*/  LDL.LU R150, [R1+0x278] ;  /* 0x0002780001967983 */ /* 0x001f280000300800 */
[----:B------:R0:W-:Y:S04]  /*10120*/  STL [R1+0x26c], R136 ;  /* 0x00026c8801007387 */ /* 0x0001e80000100800 */
[----:B------:R-:W3:Y:S04]  /*10130*/  LDL.LU R149, [R1+0x27c] ;  /* 0x00027c0001957983 */ /* 0x000ee80000300800 */
[----:B------:R0:W-:Y:S04]  /*10140*/  STL [R1+0x270], R0 ;  /* 0x0002700001007387 */ /* 0x0001e80000100800 */
[----:B-1----:R-:W3:Y:S04]  /*10150*/  LDL.LU R148, [R1+0x280] ;  /* 0x0002800001947983 */ /* 0x002ee80000300800 */
        /* <DEDUP_REMOVED lines=11> */
[----:B0-----:R-:W3:Y:S04]  /*10210*/  LDL.LU R136, [R1+0x2b0] ;  /* 0x0002b00001887983 */ /* 0x001ee80000300800 */
[----:B------:R-:W3:Y:S01]  /*10220*/  LDL.LU R0, [R1+0x2b4] ;  /* 0x0002b40001007983 */ /* 0x000ee20000300800 */
[----:B--2---:R-:W-:-:S05]  /*10230*/  FADD R151, R33, R151 ;  /* 0x0000009721977221 */ /* 0x004fca0000000000 */
[----:B------:R0:W-:Y:S01]  /*10240*/  STL [R1+0x274], R151 ;  /* 0x0002749701007387 */ /* 0x0001e20000100800 */
[----:B----4-:R-:W-:-:S05]  /*10250*/  FADD R150, R34, R150 ;  /* 0x0000009622967221 */ /* 0x010fca0000000000 */
[----:B------:R1:W-:Y:S01]  /*10260*/  STL [R1+0x278], R150 ;  /* 0x0002789601007387 */ /* 0x0003e20000100800 */
[----:B---3--:R-:W-:-:S05]  /*10270*/  FADD R149, R35, R149 ;  /* 0x0000009523957221 */ /* 0x008fca0000000000 */
[----:B------:R2:W-:Y:S01]  /*10280*/  STL [R1+0x27c], R149 ;  /* 0x00027c9501007387 */ /* 0x0005e20000100800 */
[----:B------:R-:W-:-:S01]  /*10290*/  FADD R148, R36, R148 ;  /* 0x0000009424947221 */ /* 0x000fc20000000000 */
[----:B------:R-:W-:-:S04]  /*102a0*/  FADD R147, R37, R147 ;  /* 0x0000009325937221 */ /* 0x000fc80000000000 */
[----:B------:R3:W-:Y:S01]  /*102b0*/  STL [R1+0x280], R148 ;  /* 0x0002809401007387 */ /* 0x0007e20000100800 */
[----:B------:R-:W-:-:S03]  /*102c0*/  FADD R146, R38, R146 ;  /* 0x0000009226927221 */ /* 0x000fc60000000000 */
        /* <DEDUP_REMOVED lines=20> */
[----:B0-----:R-:W4:Y:S01]  /*10410*/  LDL.LU R151, [R1+0x2b8] ;  /* 0x0002b80001977983 */ /* 0x001f220000300800 */
[----:B------:R-:W-:-:S03]  /*10420*/  FADD R0, R49, R0 ;  /* 0x0000000031007221 */ /* 0x000fc60000000000 */
[----:B------:R0:W-:Y:S04]  /*10430*/  STL [R1+0x2ac], R137 ;  /* 0x0002ac8901007387 */ /* 0x0001e80000100800 */
[----:B-1----:R-:W4:Y:S04]  /*10440*/  LDL.LU R150, [R1+0x2bc] ;  /* 0x0002bc0001967983 */ /* 0x002f280000300800 */
[----:B------:R1:W-:Y:S04]  /*10450*/  STL [R1+0x2b0], R136 ;  /* 0x0002b08801007387 */ /* 0x0003e80000100800 */
[----:B--2---:R-:W2:Y:S04]  /*10460*/  LDL.LU R149, [R1+0x2c0] ;  /* 0x0002c00001957983 */ /* 0x004ea80000300800 */
[----:B------:R1:W-:Y:S04]  /*10470*/  STL [R1+0x2b4], R0 ;  /* 0x0002b40001007387 */ /* 0x0003e80000100800 */
[----:B---3--:R-:W3:Y:S04]  /*10480*/  LDL.LU R148, [R1+0x2c4] ;  /* 0x0002c40001947983 */ /* 0x008ee80000300800 */
[----:B----4-:R-:W4:Y:S04]  /*10490*/  LDL.LU R147, [R1+0x2c8] ;  /* 0x0002c80001937983 */ /* 0x010f280000300800 */
[----:B------:R-:W4:Y:S04]  /*104a0*/  LDL.LU R146, [R1+0x2cc] ;  /* 0x0002cc0001927983 */ /* 0x000f280000300800 */
        /* <DEDUP_REMOVED lines=8> */
[----:B0-----:R-:W4:Y:S04]  /*10530*/  LDL.LU R137, [R1+0x2f0] ;  /* 0x0002f00001897983 */ /* 0x001f280000300800 */
[----:B-1----:R-:W4:Y:S04]  /*10540*/  LDL.LU R136, [R1+0x2f4] ;  /* 0x0002f40001887983 */ /* 0x002f280000300800 */
[----:B------:R-:W4:Y:S01]  /*10550*/  LDL.LU R0, [R1+0x2f8] ;  /* 0x0002f80001007983 */ /* 0x000f220000300800 */
[----:B------:R-:W-:-:S01]  /*10560*/  FADD R151, R50, R151 ;  /* 0x0000009732977221 */ /* 0x000fc20000000000 */
[----:B------:R-:W-:-:S04]  /*10570*/  FADD R150, R51, R150 ;  /* 0x0000009633967221 */ /* 0x000fc80000000000 */
[----:B------:R0:W-:Y:S01]  /*10580*/  STL [R1+0x2b8], R151 ;  /* 0x0002b89701007387 */ /* 0x0001e20000100800 */
[----:B--2---:R-:W-:-:S03]  /*10590*/  FADD R149, R52, R149 ;  /* 0x0000009534957221 */ /* 0x004fc60000000000 */
[----:B------:R1:W-:Y:S01]  /*105a0*/  STL [R1+0x2bc], R150 ;  /* 0x0002bc9601007387 */ /* 0x0003e20000100800 */
[----:B---3--:R-:W-:-:S03]  /*105b0*/  FADD R148, R53, R148 ;  /* 0x0000009435947221 */ /* 0x008fc60000000000 */
[----:B------:R2:W-:Y:S01]  /*105c0*/  STL [R1+0x2c0], R149 ;  /* 0x0002c09501007387 */ /* 0x0005e20000100800 */
[----:B----4-:R-:W-:-:S03]  /*105d0*/  FADD R147, R54, R147 ;  /* 0x0000009336937221 */ /* 0x010fc60000000000 */
        /* <DEDUP_REMOVED lines=198> */
[----:B------:R-:W-:Y:S01]  /*11240*/  STL [R1+0x3c8], R151 ;  /* 0x0003c89701007387 */ /* 0x000fe20000100800 */
[----:B--2---:R-:W-:-:S03]  /*11250*/  FADD R149, R120, R149 ;  /* 0x0000009578957221 */ /* 0x004fc60000000000 */
[----:B------:R-:W-:Y:S01]  /*11260*/  STL [R1+0x3cc], R150 ;  /* 0x0003cc9601007387 */ /* 0x000fe20000100800 */
[----:B---3--:R-:W-:-:S03]  /*11270*/  FADD R148, R121, R148 ;  /* 0x0000009479947221 */ /* 0x008fc60000000000 */
[----:B------:R-:W-:Y:S01]  /*11280*/  STL [R1+0x3d0], R149 ;  /* 0x0003d09501007387 */ /* 0x000fe20000100800 */
[----:B----4-:R-:W-:-:S03]  /*11290*/  FADD R147, R122, R147 ;  /* 0x000000937a937221 */ /* 0x010fc60000000000 */
[----:B------:R-:W-:Y:S01]  /*112a0*/  STL [R1+0x3d4], R148 ;  /* 0x0003d49401007387 */ /* 0x000fe20000100800 */
[----:B------:R-:W-:-:S03]  /*112b0*/  FADD R146, R123, R146 ;  /* 0x000000927b927221 */ /* 0x000fc60000000000 */
        /* <DEDUP_REMOVED lines=17> */
[----:B------:R-:W-:-:S01]  /*113d0*/  FADD R137, R132, R137 ;  /* 0x0000008984897221 */ /* 0x000fc20000000000 */
[----:B------:R-:W-:Y:S02]  /*113e0*/  FADD R136, R133, R136 ;  /* 0x0000008885887221 */ /* 0x000fe40000000000 */
[----:B------:R-:W-:Y:S04]  /*113f0*/  STL [R1+0x3fc], R138 ;  /* 0x0003fc8a01007387 */ /* 0x000fe80000100800 */
[----:B------:R0:W-:Y:S04]  /*11400*/  STL [R1+0x404], R136 ;  /* 0x0004048801007387 */ /* 0x0001e80000100800 */
[----:B------:R1:W-:Y:S04]  /*11410*/  STL [R1+0x400], R137 ;  /* 0x0004008901007387 */ /* 0x0003e80000100800 */
[----:B0-----:R-:W2:Y:S01]  /*11420*/  LDL.LU R136, [R1+0x40c] ;  /* 0x00040c0001887983 */ /* 0x001ea20000300800 */
[----:B------:R-:W-:-:S03]  /*11430*/  FADD R0, R134, R0 ;  /* 0x0000000086007221 */ /* 0x000fc60000000000 */
[----:B-1----:R-:W3:Y:S04]  /*11440*/  LDL.LU R137, [R1+0x410] ;  /* 0x0004100001897983 */ /* 0x002ee80000300800 */
[----:B------:R-:W4:Y:S04]  /*11450*/  LDL.LU R138, [R1+0x414] ;  /* 0x00041400018a7983 */ /* 0x000f280000300800 */
[----:B------:R0:W-:Y:S04]  /*11460*/  STL [R1+0x408], R0 ;  /* 0x0004080001007387 */ /* 0x0001e80000100800 */
        /* <DEDUP_REMOVED lines=13> */
[----:B0-----:R-:W4:Y:S01]  /*11540*/  LDL.LU R0, [R1+0x44c] ;  /* 0x00044c0001007983 */ /* 0x001f220000300800 */
[----:B--2---:R-:W-:-:S05]  /*11550*/  FADD R136, R135, R136 ;  /* 0x0000008887887221 */ /* 0x004fca0000000000 */
[----:B------:R0:W-:Y:S04]  /*11560*/  STL [R1+0x40c], R136 ;  /* 0x00040c8801007387 */ /* 0x0001e80000100800 */
[----:B0-----:R-:W3:Y:S02]  /*11570*/  LDL.LU R136, [R1+0x4ac] ;  /* 0x0004ac0001887983 */ /* 0x001ee40000300800 */
[----:B---3--:R-:W-:-:S05]  /*11580*/  FADD R137, R136, R137 ;  /* 0x0000008988897221 */ /* 0x008fca0000000000 */
[----:B------:R0:W-:Y:S04]  /*11590*/  STL [R1+0x410], R137 ;  /* 0x0004108901007387 */ /* 0x0001e80000100800 */
[----:B0-----:R-:W4:Y:S02]  /*115a0*/  LDL.LU R137, [R1+0x4a8] ;  /* 0x0004a80001897983 */ /* 0x001f240000300800 */
[----:B----4-:R-:W-:-:S05]  /*115b0*/  FADD R138, R137, R138 ;  /* 0x0000008a898a7221 */ /* 0x010fca0000000000 */
[----:B------:R0:W-:Y:S04]  /*115c0*/  STL [R1+0x414], R138 ;  /* 0x0004148a01007387 */ /* 0x0001e80000100800 */
[----:B0-----:R-:W2:Y:S02]  /*115d0*/  LDL.LU R138, [R1+0x4a4] ;  /* 0x0004a400018a7983 */ /* 0x001ea40000300800 */
[----:B--2---:R-:W-:-:S05]  /*115e0*/  FADD R139, R138, R139 ;  /* 0x0000008b8a8b7221 */ /* 0x004fca0000000000 */
        /* <DEDUP_REMOVED lines=37> */
[----:B0-----:R-:W2:Y:S01]  /*11840*/  LDL.LU R151, [R1+0x470] ;  /* 0x0004700001977983 */ /* 0x001ea20000300800 */
[----:B------:R-:W-:Y:S01]  /*11850*/  UMOV UR6, URZ ;  /* 0x0000003f00067c82 */ /* 0x000fe20008000000 */
[----:B--2---:R-:W-:-:S05]  /*11860*/  FADD R0, R0, R151 ;  /* 0x0000009700007221 */ /* 0x004fca0000000000 */
[----:B------:R0:W-:Y:S02]  /*11870*/  STL [R1+0x44c], R0 ;  /* 0x00044c0001007387 */ /* 0x0001e40000100800 */
.L_x_28:
[----:B------:R-:W-:Y:S05]  /*11880*/  @!P1 BRA `(.L_x_29) ;  /* 0x0000000000049947 */ /* 0x000fea0003800000 */
[----:B------:R-:W-:Y:S01]  /*11890*/  BPT.TRAP 0x1 ;  /* 0x000000040000795c */ /* 0x000fe20000300000 */
.L_x_29:
[----:B0-----:R-:W2:Y:S04]  /*118a0*/  LDL R0, [R1+0x450] ;  /* 0x0004500001007983 */ /* 0x001ea80000100800 */
[----:B-----5:R0:W-:Y:S04]  /*118b0*/  STL [R1+0x470], R2 ;  /* 0x0004700201007387 */ /* 0x0201e80000100800 */
[----:B0-----:R-:W3:Y:S01]  /*118c0*/  LDL R2, [R1+0x454] ;  /* 0x0004540001027983 */ /* 0x001ee20000100800 */
[----:B--2---:R-:W-:Y:S01]  /*118d0*/  ISETP.NE.AND P0, PT, R0, RZ, PT ;  /* 0x000000ff0000720c */ /* 0x004fe20003f05270 */
[----:B------:R-:W-:-:S12]  /*118e0*/  IMAD.U32 R0, RZ, RZ, UR25 ;  /* 0x00000019ff007e24 */ /* 0x000fd8000f8e00ff */
[----:B------:R-:W-:-:S05]  /*118f0*/  @P0 LEA R0, R0, UR12, 0x3 ;  /* 0x0000000c00000c11 */ /* 0x000fca000f8e18ff */
[----:B------:R-:W-:-:S05]  /*11900*/  @P0 VIADD R0, R0, 0x18 ;  /* 0x0000001800000836 */ /* 0x000fca0000000000 */
[----:B---3--:R-:W-:Y:S02]  /*11910*/  @P0 PRMT R0, R2, 0x654, R0 ;  /* 0x0000065402000816 */ /* 0x008fe40000000000 */
[----:B------:R0:W5:Y:S01]  /*11920*/  LDL.LU R2, [R1+0x470] ;  /* 0x0004700001027983 */ /* 0x0001620000300800 */
[----:B------:R-:W-:Y:S01]  /*11930*/  UISETP.GT.U32.AND UP0, UPT, UR13, 0x1, UPT ;  /* 0x000000010d00788c */ /* 0x000fe2000bf04070 */
[----:B------:R0:W-:Y:S05]  /*11940*/  @P0 SYNCS.ARRIVE.TRANS64.RED.A1T0 RZ, [R0+URZ], RZ ;  /* 0x000000ff00ff09a7 */ /* 0x0001ea000810043f */
[----:B------:R-:W-:-:S13]  /*11950*/  PLOP3.LUT P0, PT, PT, PT, UP0, 0x80, 0x0 ;  /* 0x000000000000781c */ /* 0x000fda0003f0f008 */
[----:B0-----:R-:W-:Y:S05]  /*11960*/  @P0 BRA `(.L_x_30) ;  /* 0x0000000000040947 */ /* 0x001fea0003800000 */
[----:B------:R-:W-:Y:S01]  /*11970*/  BPT.TRAP 0x1 ;  /* 0x000000040000795c */ /* 0x000fe20000300000 */
.L_x_30:
[----:B------:R-:W-:Y:S02]  /*11980*/  UISETP.GT.AND UP2, UPT, UR26, 0x1, UPT ;  /* 0x000000011a00788c */ /* 0x000fe4000bf44270 */
[----:B------:R-:W-:Y:S02]  /*11990*/  UIADD3 UR23, UR23, 0x1, URZ ;  /* 0x0000000117177890 */ /* 0x000fe4000fffe03f */
[----:B------:R-:W-:Y:S02]  /*119a0*/  UIADD3 UR25, UR25, 0x1, URZ ;  /* 0x0000000119197890 */ /* 0x000fe4000fffe03f */
[----:B------:R-:W-:Y:S01]  /*119b0*/  PLOP3.LUT P0, PT, PT, PT, UP2, 0x80, 0x0 ;  /* 0x000000000000781c */ /* 0x000fe20003f0f028 */
[----:B------:R-:W-:Y:S02]  /*119c0*/  UISETP.NE.AND UP0, UPT, UR23, 0x3, UPT ;  /* 0x000000031700788c */ /* 0x000fe4000bf05270 */
[----:B------:R-:W-:Y:S02]  /*119d0*/  UIADD3 UR16, UR26, -0x1, URZ ;  /* 0xffffffff1a107890 */ /* 0x000fe4000fffe03f */
[----:B------:R-:W-:-:S02]  /*119e0*/  USEL UR8, URZ, 0x1, UP0 ;  /* 0x000000013f087887 */ /* 0x000fc40008000000 */
[----:B------:R-:W-:Y:S02]  /*119f0*/  UISETP.NE.AND UP1, UPT, UR25, 0x3, UPT ;  /* 0x000000031900788c */ /* 0x000fe4000bf25270 */
[----:B------:R-:W-:Y:S02]  /*11a00*/  ULOP3.LUT UR24, UR24, UR8, URZ, 0x3c, !UPT ;  /* 0x0000000818187292 */ /* 0x000fe4000f8e3c3f */
[----:B------:R-:W-:Y:S02]  /*11a10*/  USEL UR23, UR23, URZ, UP0 ;  /* 0x0000003f17177287 */ /* 0x000fe40008000000 */
[----:B------:R-:W-:Y:S01]  /*11a20*/  USEL UR25, UR25, URZ, UP1 ;  /* 0x0000003f19197287 */ /* 0x000fe20008800000 */
[----:B------:R-:W-:Y:S01]  /*11a30*/  UMOV UR8, 0x1 ;  /* 0x0000000100087882 */ /* 0x000fe20000000000 */
[----:B------:R-:W-:Y:S01]  /*11a40*/  UMOV UR26, UR16 ;  /* 0x00000010001a7c82 */ /* 0x000fe20008000000 */
[----:B------:R-:W-:Y:S09]  /*11a50*/  @P0 BRA `(.L_x_31) ;  /* 0xffffff74006c0947 */ /* 0x000ff2000383ffff */
.L_x_23:
[----:B------:R-:W-:-:S04]  /*11a60*/  UISETP.NE.AND UP0, UPT, UR6, URZ, UPT ;  /* 0x0000003f0600728c */ /* 0x000fc8000bf05270 */
[----:B------:R-:W-:-:S06]  /*11a70*/  USEL UR6, URZ, 0x1, !UP0 ;  /* 0x000000013f067887 */ /* 0x000fcc000c000000 */
[----:B------:R-:W-:-:S13]  /*11a80*/  ISETP.NE.AND P0, PT, RZ, UR6, PT ;  /* 0x00000006ff007c0c */ /* 0x000fda000bf05270 */
[----:B------:R-:W-:Y:S05]  /*11a90*/  @!P0 BRA `(.L_x_32) ;  /* 0x0000003800188947 */ /* 0x000fea0003800000 */
[----:B------:R2:W-:Y:S04]  /*11aa0*/  STL [R1+0x628], R41 ;  /* 0x0006282901007387 */ /* 0x0005e80000100800 */
[----:B--2---:R-:W2:Y:S04]  /*11ab0*/  LDL.LU R41, [R1] ;  /* 0x0000000001297983 */ /* 0x004ea80000300800 */
[----:B------:R3:W-:Y:S04]  /*11ac0*/  STL [R1+0x624], R42 ;  /* 0x0006242a01007387 */ /* 0x0007e80000100800 */
[----:B---3--:R-:W3:Y:S04]  /*11ad0*/  LDL.LU R42, [R1+0x4] ;  /* 0x00000400012a7983 */ /* 0x008ee80000300800 */
[----:B------:R4:W-:Y:S04]  /*11ae0*/  STL [R1+0x620], R43 ;  /* 0x0006202b01007387 */ /* 0x0009e80000100800 */
[----:B----4-:R-:W4:Y:S04]  /*11af0*/  LDL.LU R43, [R1+0x8] ;  /* 0x00000800012b7983 */ /* 0x010f280000300800 */
[----:B------:R0:W-:Y:S04]  /*11b00*/  STL [R1+0x61c], R44 ;  /* 0x00061c2c01007387 */ /* 0x0001e80000100800 */
[----:B0-----:R-:W4:Y:S04]  /*11b10*/  LDL.LU R44, [R1+0xc] ;  /* 0x00000c00012c7983 */ /* 0x001f280000300800 */
        /* <DEDUP_REMOVED lines=144> */
[----:B------:R-:W4:Y:S04]  /*12420*/  LDL.LU R0, [R1+0x204] ;  /* 0x0002040001007983 */ /* 0x000f280000300800 */
        /* <DEDUP_REMOVED lines=69> */
[----:B0-----:R-:W4:Y:S01]  /*12880*/  LDL.LU R151, [R1+0x130] ;  /* 0x0001300001977983 */ /* 0x001f220000300800 */
[----:B--2--5:R-:W-:Y:S01]  /*12890*/  FADD R2, R41, R2 ;  /* 0x0000000229027221 */ /* 0x024fe20000000000 */
[----:B---3--:R-:W-:Y:S01]  /*128a0*/  FADD R3, R42, R3 ;  /* 0x000000032a037221 */ /* 0x008fe20000000000 */
[----:B----4-:R-:W-:Y:S01]  /*128b0*/  FADD R4, R43, R4 ;  /* 0x000000042b047221 */ /* 0x010fe20000000000 */
[----:B------:R-:W2:Y:S01]  /*128c0*/  LDL.LU R41, [R1+0x628] ;  /* 0x0006280001297983 */ /* 0x000ea20000300800 */
[----:B------:R-:W-:Y:S01]  /*128d0*/  FADD R5, R44, R5 ;  /* 0x000000052c057221 */ /* 0x000fe20000000000 */
[----:B------:R-:W-:-:S02]  /*128e0*/  FADD R6, R45, R6 ;  /* 0x000000062d067221 */ /* 0x000fc40000000000 */
[----:B------:R-:W3:Y:S01]  /*128f0*/  LDL.LU R42, [R1+0x624] ;  /* 0x00062400012a7983 */ /* 0x000ee20000300800 */
[----:B------:R-:W-:-:S03]  /*12900*/  FADD R7, R46, R7 ;  /* 0x000000072e077221 */ /* 0x000fc60000000000 */
[----:B------:R-:W4:Y:S01]  /*12910*/  LDL.LU R43, [R1+0x620] ;  /* 0x00062000012b7983 */ /* 0x000f220000300800 */
[----:B------:R-:W-:-:S03]  /*12920*/  FADD R8, R47, R8 ;  /* 0x000000082f087221 */ /* 0x000fc60000000000 */
[----:B------:R-:W2:Y:S01]  /*12930*/  LDL.LU R44, [R1+0x61c] ;  /* 0x00061c00012c7983 */ /* 0x000ea20000300800 */
[----:B------:R-:W-:-:S03]  /*12940*/  FADD R9, R48, R9 ;  /* 0x0000000930097221 */ /* 0x000fc60000000000 */
        /* <DEDUP_REMOVED lines=133> */
[----:B------:R-:W-:Y:S01]  /*131a0*/  FADD R204, R115, R204 ;  /* 0x000000cc73cc7221 */ /* 0x000fe20000000000 */
[----:B------:R-:W-:Y:S02]  /*131b0*/  FADD R118, R119, R118 ;  /* 0x0000007677767221 */ /* 0x000fe40000000000 */
[----:B------:R-:W2:Y:S01]  /*131c0*/  LDL.LU R112, [R1+0x50c] ;  /* 0x00050c0001707983 */ /* 0x000ea20000300800 */
[----:B------:R-:W-:-:S03]  /*131d0*/  FADD R205, R116, R205 ;  /* 0x000000cd74cd7221 */ /* 0x000fc60000000000 */
[----:B------:R-:W2:Y:S01]  /*131e0*/  LDL.LU R113, [R1+0x508] ;  /* 0x0005080001717983 */ /* 0x000ea20000300800 */
[----:B------:R-:W-:-:S03]  /*131f0*/  FADD R0, R117, R0 ;  /* 0x0000000075007221 */ /* 0x000fc60000000000 */
[----:B------:R-:W2:Y:S01]  /*13200*/  LDL.LU R114, [R1+0x504] ;  /* 0x0005040001727983 */ /* 0x000ea20000300800 */
[----:B------:R-:W-:-:S03]  /*13210*/  FADD R208, R149, R208 ;  /* 0x000000d095d07221 */ /* 0x000fc60000000000 */
[----:B------:R-:W2:Y:S04]  /*13220*/  LDL.LU R115, [R1+0x500] ;  /* 0x0005000001737983 */ /* 0x000ea80000300800 */
[----:B------:R-:W2:Y:S01]  /*13230*/  LDL.LU R116, [R1+0x4fc] ;  /* 0x0004fc0001747983 */ /* 0x000ea20000300800 */
[----:B------:R-:W-:Y:S01]  /*13240*/  FADD R207, R150, R207 ;  /* 0x000000cf96cf7221 */ /* 0x000fe20000000000 */
[----:B------:R-:W-:Y:S01]  /*13250*/  FADD R206, R151, R206 ;  /* 0x000000ce97ce7221 */ /* 0x000fe20000000000 */
[----:B------:R-:W-:Y:S01]  /*13260*/  FADD R237, R120, R237 ;  /* 0x000000ed78ed7221 */ /* 0x000fe20000000000 */
[----:B------:R-:W3:Y:S01]  /*13270*/  LDL.LU R117, [R1+0x1b8] ;  /* 0x0001b80001757983 */ /* 0x000ee20000300800 */
[----:B------:R-:W-:Y:S01]  /*13280*/  FADD R236, R121, R236 ;  /* 0x000000ec79ec7221 */ /* 0x000fe20000000000 */
[----:B------:R-:W-:Y:S01]  /*13290*/  FADD R235, R122, R235 ;  /* 0x000000eb7aeb7221 */ /* 0x000fe20000000000 */
[----:B------:R-:W-:Y:S01]  /*132a0*/  FADD R234, R123, R234 ;  /* 0x000000ea7bea7221 */ /* 0x000fe20000000000 */
[----:B------:R-:W3:Y:S01]  /*132b0*/  LDL.LU R149, [R1+0x208] ;  /* 0x0002080001957983 */ /* 0x000ee20000300800 */
[----:B------:R-:W-:Y:S01]  /*132c0*/  FADD R233, R124, R233 ;  /* 0x000000e97ce97221 */ /* 0x000fe20000000000 */
[----:B------:R-:W-:Y:S01]  /*132d0*/  FADD R232, R125, R232 ;  /* 0x000000e87de87221 */ /* 0x000fe20000000000 */
[----:B------:R-:W-:Y:S01]  /*132e0*/  FADD R231, R126, R231 ;  /* 0x000000e77ee77221 */ /* 0x000fe20000000000 */
[----:B------:R0:W-:Y:S01]  /*132f0*/  STL [R1+0x200], R118 ;  /* 0x0002007601007387 */ /* 0x0001e20000100800 */
[----:B------:R-:W-:Y:S01]  /*13300*/  FADD R230, R127, R230 ;  /* 0x000000e67fe67221 */ /* 0x000fe20000000000 */
        /* <DEDUP_REMOVED lines=8> */
[----:B0-----:R-:W4:Y:S01]  /*13390*/  LDL.LU R118, [R1+0x1bc] ;  /* 0x0001bc0001767983 */ /* 0x001f220000300800 */
[----:B------:R-:W-:Y:S01]  /*133a0*/  FADD R215, R142, R215 ;  /* 0x000000d78ed77221 */ /* 0x000fe20000000000 */
[----:B------:R-:W-:Y:S01]  /*133b0*/  FADD R224, R133, R224 ;  /* 0x000000e085e07221 */ /* 0x000fe20000000000 */
[----:B------:R-:W-:Y:S01]  /*133c0*/  FADD R214, R143, R214 ;  /* 0x000000d68fd67221 */ /* 0x000fe20000000000 */
[----:B------:R0:W-:Y:S01]  /*133d0*/  STL [R1+0x204], R0 ;  /* 0x0002040001007387 */ /* 0x0001e20000100800 */
[----:B------:R-:W-:Y:S01]  /*133e0*/  FADD R223, R134, R223 ;  /* 0x000000df86df7221 */ /* 0x000fe20000000000 */
[----:B------:R-:W-:Y:S01]  /*133f0*/  FADD R213, R144, R213 ;  /* 0x000000d590d57221 */ /* 0x000fe20000000000 */
[----:B------:R-:W-:Y:S01]  /*13400*/  FADD R222, R135, R222 ;  /* 0x000000de87de7221 */ /* 0x000fe20000000000 */
[----:B------:R-:W4:Y:S01]  /*13410*/  LDL.LU R150, [R1+0x20c] ;  /* 0x00020c0001967983 */ /* 0x000f220000300800 */
[----:B------:R-:W-:Y:S01]  /*13420*/  FADD R212, R145, R212 ;  /* 0x000000d491d47221 */ /* 0x000fe20000000000 */
[----:B------:R-:W-:Y:S01]  /*13430*/  FADD R221, R136, R221 ;  /* 0x000000dd88dd7221 */ /* 0x000fe20000000000 */
[----:B------:R-:W-:Y:S01]  /*13440*/  FADD R211, R146, R211 ;  /* 0x000000d392d37221 */ /* 0x000fe20000000000 */
[----:B------:R-:W2:Y:S01]  /*13450*/  LDL.LU R119, [R1+0x1c0] ;  /* 0x0001c00001777983 */ /* 0x000ea20000300800 */
[----:B------:R-:W-:Y:S01]  /*13460*/  FADD R220, R137, R220 ;  /* 0x000000dc89dc7221 */ /* 0x000fe20000000000 */
[----:B------:R-:W-:Y:S01]  /*13470*/  FADD R210, R147, R210 ;  /* 0x000000d293d27221 */ /* 0x000fe20000000000 */
[----:B------:R-:W-:Y:S01]  /*13480*/  FADD R219, R138, R219 ;  /* 0x000000db8adb7221 */ /* 0x000fe20000000000 */
[----:B------:R-:W2:Y:S01]  /*13490*/  LDL.LU R151, [R1+0x210] ;  /* 0x0002100001977983 */ /* 0x000ea20000300800 */
[----:B------:R-:W-:-:S03]  /*134a0*/  FADD R209, R148, R209 ;  /* 0x000000d194d17221 */ /* 0x000fc60000000000 */
[----:B------:R-:W2:Y:S04]  /*134b0*/  LDL.LU R120, [R1+0x1c4] ;  /* 0x0001c40001787983 */ /* 0x000ea80000300800 */
[----:B0-----:R-:W2:Y:S04]  /*134c0*/  LDL.LU R0, [R1+0x214] ;  /* 0x0002140001007983 */ /* 0x001ea80000300800 */
        /* <DEDUP_REMOVED lines=28> */
[----:B---3--:R-:W-:-:S03]  /*13690*/  FADD R149, R117, R149 ;  /* 0x0000009575957221 */ /* 0x008fc60000000000 */
[----:B------:R-:W3:Y:S04]  /*136a0*/  LDL.LU R117, [R1+0x4f8] ;  /* 0x0004f80001757983 */ /* 0x000ee80000300800 */
[----:B------:R0:W-:Y:S04]  /*136b0*/  STL [R1+0x208], R149 ;  /* 0x0002089501007387 */ /* 0x0001e80000100800 */
[----:B0-----:R-:W3:Y:S01]  /*136c0*/  LDL.LU R149, [R1+0x250] ;  /* 0x0002500001957983 */ /* 0x001ee20000300800 */
[----:B----4-:R-:W-:-:S03]  /*136d0*/  FADD R150, R118, R150 ;  /* 0x0000009676967221 */ /* 0x010fc60000000000 */
[----:B------:R-:W4:Y:S04]  /*136e0*/  LDL.LU R118, [R1+0x4f4] ;  /* 0x0004f40001767983 */ /* 0x000f280000300800 */
[----:B------:R0:W-:Y:S01]  /*136f0*/  STL [R1+0x20c], R150 ;  /* 0x00020c9601007387 */ /* 0x0001e20000100800 */
[----:B--2---:R-:W-:-:S03]  /*13700*/  FADD R151, R119, R151 ;  /* 0x0000009777977221 */ /* 0x004fc60000000000 */
[----:B0-----:R-:W2:Y:S04]  /*13710*/  LDL.LU R150, [R1+0x254] ;  /* 0x0002540001967983 */ /* 0x001ea80000300800 */
[----:B------:R-:W4:Y:S04]  /*13720*/  LDL.LU R119, [R1+0x4f0] ;  /* 0x0004f00001777983 */ /* 0x000f280000300800 */
[----:B------:R0:W-:Y:S04]  /*13730*/  STL [R1+0x210], R151 ;  /* 0x0002109701007387 */ /* 0x0001e80000100800 */
[----:B0-----:R-:W4:Y:S01]  /*13740*/  LDL.LU R151, [R1+0x258] ;  /* 0x0002580001977983 */ /* 0x001f220000300800 */
[----:B------:R-:W-:Y:S01]  /*13750*/  FADD R0, R120, R0 ;  /* 0x0000000078007221 */ /* 0x000fe20000000000 */
[----:B------:R-:W-:-:S02]  /*13760*/  FADD R122, R121, R122 ;  /* 0x0000007a797a7221 */ /* 0x000fc40000000000 */
[----:B------:R-:W4:Y:S01]  /*13770*/  LDL.LU R120, [R1+0x4ec] ;  /* 0x0004ec0001787983 */ /* 0x000f220000300800 */
[----:B------:R-:W-:-:S03]  /*13780*/  FADD R124, R123, R124 ;  /* 0x0000007c7b7c7221 */ /* 0x000fc60000000000 */
[----:B------:R0:W-:Y:S01]  /*13790*/  STL [R1+0x214], R0 ;  /* 0x0002140001007387 */ /* 0x0001e20000100800 */
[----:B------:R-:W-:-:S03]  /*137a0*/  FADD R126, R125, R126 ;  /* 0x0000007e7d7e7221 */ /* 0x000fc60000000000 */
[----:B0-----:R-:W4:Y:S04]  /*137b0*/  LDL.LU R0, [R1+0x25c] ;  /* 0x00025c0001007983 */ /* 0x001f280000300800 */
[----:B------:R-:W4:Y:S04]  /*137c0*/  LDL.LU R121, [R1+0x4e8] ;  /* 0x0004e80001797983 */ /* 0x000f280000300800 */
[----:B------:R0:W-:Y:S01]  /*137d0*/  STL [R1+0x218], R122 ;  /* 0x0002187a01007387 */ /* 0x0001e20000100800 */
[----:B------:R-:W-:Y:S01]  /*137e0*/  FADD R128, R127, R128 ;  /* 0x000000807f807221 */ /* 0x000fe20000000000 */
[----:B------:R-:W-:-:S02]  /*137f0*/  FADD R139, R129, R139 ;  /* 0x0000008b818b7221 */ /* 0x000fc40000000000 */
[----:B0-----:R-:W4:Y:S04]  /*13800*/  LDL.LU R122, [R1+0x4e4] ;  /* 0x0004e400017a7983 */ /* 0x001f280000300800 */
[----:B------:R-:W4:Y:S04]  /*13810*/  LDL.LU R123, [R1+0x4e0] ;  /* 0x0004e000017b7983 */ /* 0x000f280000300800 */
[----:B------:R0:W-:Y:S01]  /*13820*/  STL [R1+0x21c], R124 ;  /* 0x00021c7c01007387 */ /* 0x0001e20000100800 */
[----:B------:R-:W-:-:S03]  /*13830*/  FADD R140, R130, R140 ;  /* 0x0000008c828c7221 */ /* 0x000fc60000000000 */
        /* <DEDUP_REMOVED lines=34> */
[----:B------:R0:W-:Y:S04]  /*13a60*/  STL [R1+0x240], R145 ;  /* 0x0002409101007387 */ /* 0x0001e80000100800 */
[----:B0-----:R-:W4:Y:S04]  /*13a70*/  LDL.LU R145, [R1+0x278] ;  /* 0x0002780001917983 */ /* 0x001f280000300800 */
[----:B------:R-:W4:Y:S04]  /*13a80*/  LDL.LU R136, [R1+0x4ac] ;  /* 0x0004ac0001887983 */ /* 0x000f280000300800 */
[----:B------:R0:W-:Y:S04]  /*13a90*/  STL [R1+0x244], R146 ;  /* 0x0002449201007387 */ /* 0x0001e80000100800 */
[----:B0-----:R-:W4:Y:S04]  /*13aa0*/  LDL.LU R146, [R1+0x27c] ;  /* 0x00027c0001927983 */ /* 0x001f280000300800 */
[----:B------:R-:W4:Y:S04]  /*13ab0*/  LDL.LU R137, [R1+0x4a8] ;  /* 0x0004a80001897983 */ /* 0x000f280000300800 */
[----:B------:R0:W-:Y:S04]  /*13ac0*/  STL [R1+0x248], R147 ;  /* 0x0002489301007387 */ /* 0x0001e80000100800 */
[----:B0-----:R-:W4:Y:S04]  /*13ad0*/  LDL.LU R147, [R1+0x280] ;  /* 0x0002800001937983 */ /* 0x001f280000300800 */
[----:B------:R-:W4:Y:S01]  /*13ae0*/  LDL.LU R138, [R1+0x4a4] ;  /* 0x0004a400018a7983 */ /* 0x000f220000300800 */
[----:B---3--:R-:W-:-:S03]  /*13af0*/  FADD R149, R24, R149 ;  /* 0x0000009518957221 */ /* 0x008fc60000000000 */
[----:B------:R0:W-:Y:S04]  /*13b00*/  STL [R1+0x24c], R148 ;  /* 0x00024c9401007387 */ /* 0x0001e80000100800 */
[----:B0-----:R-:W3:Y:S04]  /*13b10*/  LDL.LU R148, [R1+0x284] ;  /* 0x0002840001947983 */ /* 0x001ee80000300800 */
[----:B------:R0:W-:Y:S01]  /*13b20*/  STL [R1+0x250], R149 ;  /* 0x0002509501007387 */ /* 0x0001e20000100800 */
[----:B--2---:R-:W-:-:S03]  /*13b30*/  FADD R150, R25, R150 ;  /* 0x0000009619967221 */ /* 0x004fc60000000000 */
[----:B0-----:R-:W2:Y:S04]  /*13b40*/  LDL.LU R149, [R1+0x288] ;  /* 0x0002880001957983 */ /* 0x001ea80000300800 */
[----:B------:R0:W-:Y:S04]  /*13b50*/  STL [R1+0x254], R150 ;  /* 0x0002549601007387 */ /* 0x0001e80000100800 */
[----:B0-----:R-:W2:Y:S01]  /*13b60*/  LDL.LU R150, [R1+0x28c] ;  /* 0x00028c0001967983 */ /* 0x001ea20000300800 */
[----:B----4-:R-:W-:-:S05]  /*13b70*/  FADD R151, R26, R151 ;  /* 0x000000971a977221 */ /* 0x010fca0000000000 */
[----:B------:R0:W-:Y:S04]  /*13b80*/  STL [R1+0x258], R151 ;  /* 0x0002589701007387 */ /* 0x0001e80000100800 */
[----:B0-----:R-:W4:Y:S01]  /*13b90*/  LDL.LU R151, [R1+0x290] ;  /* 0x0002900001977983 */ /* 0x001f220000300800 */
[----:B------:R-:W-:-:S03]  /*13ba0*/  FADD R0, R27, R0 ;  /* 0x000000001b007221 */ /* 0x000fc60000000000 */
[----:B------:R-:W4:Y:S04]  /*13bb0*/  LDL.LU R27, [R1+0x2c8] ;  /* 0x0002c800011b7983 */ /* 0x000f280000300800 */
[----:B------:R-:W4:Y:S04]  /*13bc0*/  LDL.LU R26, [R1+0x2cc] ;  /* 0x0002cc00011a7983 */ /* 0x000f280000300800 */
[----:B------:R-:W4:Y:S04]  /*13bd0*/  LDL.LU R25, [R1+0x2d0] ;  /* 0x0002d00001197983 */ /* 0x000f280000300800 */
[----:B------:R0:W-:Y:S04]  /*13be0*/  STL [R1+0x25c], R0 ;  /* 0x00025c0001007387 */ /* 0x0001e80000100800 */
[----:B------:R-:W4:Y:S04]  /*13bf0*/  LDL.LU R24, [R1+0x2d4] ;  /* 0x0002d40001187983 */ /* 0x000f280000300800 */
[----:B0-----:R-:W4:Y:S01]  /*13c00*/  LDL.LU R0, [R1+0x2d8] ;  /* 0x0002d80001007983 */ /* 0x001f220000300800 */
[----:B------:R-:W-:-:S05]  /*13c10*/  FADD R139, R28, R139 ;  /* 0x0000008b1c8b7221 */ /* 0x000fca0000000000 */
[----:B------:R0:W-:Y:S04]  /*13c20*/  STL [R1+0x260], R139 ;  /* 0x0002608b01007387 */ /* 0x0001e80000100800 */
[----:B0-----:R-:W4:Y:S01]  /*13c30*/  LDL.LU R139, [R1+0x4a0] ;  /* 0x0004a000018b7983 */ /* 0x001f220000300800 */
[----:B------:R-:W-:-:S03]  /*13c40*/  FADD R140, R29, R140 ;  /* 0x0000008c1d8c7221 */ /* 0x000fc60000000000 */
[----:B------:R-:W4:Y:S04]  /*13c50*/  LDL.LU R28, [R1+0x2c4] ;  /* 0x0002c400011c7983 */ /* 0x000f280000300800 */
        /* <DEDUP_REMOVED lines=30> */
[----:B---3--:R-:W-:-:S03]  /*13e40*/  FADD R148, R37, R148 ;  /* 0x0000009425947221 */ /* 0x008fc60000000000 */
[----:B------:R-:W3:Y:S04]  /*13e50*/  LDL.LU R36, [R1+0x2a4] ;  /* 0x0002a40001247983 */ /* 0x000ee80000300800 */
[----:B------:R0:W-:Y:S01]  /*13e60*/  STL [R1+0x284], R148 ;  /* 0x0002849401007387 */ /* 0x0001e20000100800 */
[----:B--2---:R-:W-:-:S03]  /*13e70*/  FADD R149, R38, R149 ;  /* 0x0000009526957221 */ /* 0x004fc60000000000 */
[----:B0-----:R-:W2:Y:S04]  /*13e80*/  LDL.LU R148, [R1+0x47c] ;  /* 0x00047c0001947983 */ /* 0x001ea80000300800 */
[----:B------:R-:W2:Y:S04]  /*13e90*/  LDL.LU R37, [R1+0x2a0] ;  /* 0x0002a00001257983 */ /* 0x000ea80000300800 */
[----:B------:R0:W-:Y:S01]  /*13ea0*/  STL [R1+0x288], R149 ;  /* 0x0002889501007387 */ /* 0x0001e20000100800 */
[----:B------:R-:W-:-:S03]  /*13eb0*/  FADD R150, R39, R150 ;  /* 0x0000009627967221 */ /* 0x000fc60000000000 */
[----:B0-----:R-:W2:Y:S04]  /*13ec0*/  LDL.LU R149, [R1+0x478] ;  /* 0x0004780001957983 */ /* 0x001ea80000300800 */
[----:B------:R-:W2:Y:S04]  /*13ed0*/  LDL.LU R38, [R1+0x29c] ;  /* 0x00029c0001267983 */ /* 0x000ea80000300800 */
[----:B------:R0:W-:Y:S01]  /*13ee0*/  STL [R1+0x28c], R150 ;  /* 0x00028c9601007387 */ /* 0x0001e20000100800 */
[----:B----4-:R-:W-:-:S03]  /*13ef0*/  FADD R151, R40, R151 ;  /* 0x0000009728977221 */ /* 0x010fc60000000000 */
[----:B0-----:R-:W4:Y:S04]  /*13f00*/  LDL.LU R150, [R1+0x474] ;  /* 0x0004740001967983 */ /* 0x001f280000300800 */
[----:B------:R-:W4:Y:S04]  /*13f10*/  LDL.LU R39, [R1+0x298] ;  /* 0x0002980001277983 */ /* 0x000f280000300800 */
[----:B------:R0:W-:Y:S04]  /*13f20*/  STL [R1+0x290], R151 ;  /* 0x0002909701007387 */ /* 0x0001e80000100800 */
[----:B0-----:R-:W4:Y:S04]  /*13f30*/  LDL.LU R151, [R1+0x470] ;  /* 0x0004700001977983 */ /* 0x001f280000300800 */
[----:B------:R-:W4:Y:S01]  /*13f40*/  LDL.LU R40, [R1+0x294] ;  /* 0x0002940001287983 */ /* 0x000f220000300800 */
        /* <DEDUP_REMOVED lines=13> */
[----:B---3--:R-:W-:Y:S01]  /*14020*/  FADD R36, R45, R36 ;  /* 0x000000242d247221 */ /* 0x008fe20000000000 */
[----:B--2---:R-:W-:Y:S01]  /*14030*/  FADD R37, R44, R37 ;  /* 0x000000252c257221 */ /* 0x004fe20000000000 */
[----:B------:R-:W-:Y:S01]  /*14040*/  FADD R38, R43, R38 ;  /* 0x000000262b267221 */ /* 0x000fe20000000000 */
[----:B----4-:R-:W-:Y:S01]  /*14050*/  FADD R39, R42, R39 ;  /* 0x000000272a277221 */ /* 0x010fe20000000000 */
[----:B------:R-:W-:-:S05]  /*14060*/  FADD R40, R41, R40 ;  /* 0x0000002829287221 */ /* 0x000fca0000000000 */
[----:B------:R0:W-:Y:S04]  /*14070*/  STL [R1+0x294], R40 ;  /* 0x0002942801007387 */ /* 0x0001e80000100800 */
        /* <DEDUP_REMOVED lines=14> */
[----:B------:R-:W4:Y:S04]  /*14160*/  LDL.LU R53, [R1+0x2dc] ;  /* 0x0002dc0001357983 */ /* 0x000f280000300800 */
[----:B------:R1:W-:Y:S04]  /*14170*/  STL [R1+0x2d0], R25 ;  /* 0x0002d01901007387 */ /* 0x0003e80000100800 */
[----:B------:R-:W4:Y:S04]  /*14180*/  LDL.LU R52, [R1+0x2e0] ;  /* 0x0002e00001347983 */ /* 0x000f280000300800 */
[----:B------:R1:W-:Y:S04]  /*14190*/  STL [R1+0x2d4], R24 ;  /* 0x0002d41801007387 */ /* 0x0003e80000100800 */
        /* <DEDUP_REMOVED lines=13> */
[----:B--2---:R-:W2:Y:S04]  /*14270*/  LDL.LU R39, [R1+0x314] ;  /* 0x0003140001277983 */ /* 0x004ea80000300800 */
[----:B---3--:R-:W3:Y:S04]  /*14280*/  LDL.LU R38, [R1+0x318] ;  /* 0x0003180001267983 */ /* 0x008ee80000300800 */
[----:B----4-:R-:W4:Y:S04]  /*14290*/  LDL.LU R37, [R1+0x31c] ;  /* 0x00031c0001257983 */ /* 0x010f280000300800 */
[----:B-1----:R-:W4:Y:S04]  /*142a0*/  LDL.LU R36, [R1+0x320] ;  /* 0x0003200001247983 */ /* 0x002f280000300800 */
        /* <DEDUP_REMOVED lines=12> */
[----:B------:R-:W4:Y:S01]  /*14370*/  LDL.LU R0, [R1+0x354] ;  /* 0x0003540001007983 */ /* 0x000f220000300800 */
[----:B------:R-:W-:Y:S01]  /*14380*/  FADD R53, R59, R53 ;  /* 0x000000353b357221 */ /* 0x000fe20000000000 */
        /* <DEDUP_REMOVED lines=74> */
[----:B--2---:R-:W2:Y:S04]  /*14830*/  LDL.LU R40, [R1+0x38c] ;  /* 0x00038c0001287983 */ /* 0x004ea80000300800 */
        /* <DEDUP_REMOVED lines=167> */
[----:B------:R-:W-:Y:S01]  /*152b0*/  FADD R24, R150, R24 ;  /* 0x0000001896187221 */ /* 0x000fe20000000000 */
[----:B------:R-:W-:-:S05]  /*152c0*/  FADD R0, R0, R151 ;  /* 0x0000009700007221 */ /* 0x000fca0000000000 */
[----:B------:R0:W-:Y:S04]  /*152d0*/  STL [R1+0x44c], R0 ;  /* 0x00044c0001007387 */ /* 0x0001e80000100800 */
[----:B------:R0:W-:Y:S04]  /*152e0*/  STL [R1+0x444], R25 ;  /* 0x0004441901007387 */ /* 0x0001e80000100800 */
[----:B------:R0:W-:Y:S02]  /*152f0*/  STL [R1+0x448], R24 ;  /* 0x0004481801007387 */ /* 0x0001e40000100800 */
.L_x_32:
[----:B0-----:R-:W0:Y:S02]  /*15300*/  LDC R0, c[0x0][0x28c] ;  /* 0x0000a300ff007b82 */ /* 0x001e240000000800 */
[----:B0-----:R-:W-:-:S13]  /*15310*/  ISETP.GE.AND P0, PT, R0, 0x1, PT ;  /* 0x000000010000780c */ /* 0x001fda0003f06270 */
[----:B------:R-:W-:Y:S05]  /*15320*/  @!P0 BRA `(.L_x_33) ;  /* 0x0000000000648947 */ /* 0x000fea0003800000 */
[----:B------:R-:W-:-:S06]  /*15330*/  UISETP.NE.AND UP0, UPT, UR22, 0x3, UPT ;  /* 0x000000031600788c */ /* 0x000fcc000bf05270 */
[----:B------:R-:W-:-:S13]  /*15340*/  PLOP3.LUT P0, PT, PT, PT, UP0, 0x80, 0x0 ;  /* 0x000000000000781c */ /* 0x000fda0003f0f008 */
[----:B------:R-:W-:Y:S05]  /*15350*/  @!P0 BRA `(.L_x_34) ;  /* 0x0000000000048947 */ /* 0x000fea0003800000 */
[----:B------:R-:W-:Y:S01]  /*15360*/  BPT.TRAP 0x1 ;  /* 0x000000040000795c */ /* 0x000fe20000300000 */
.L_x_34:
[----:B------:R-:W2:Y:S01]  /*15370*/  LDL R0, [R1+0x450] ;  /* 0x0004500001007983 */ /* 0x000ea20000100800 */
[----:B------:R-:W-:Y:S01]  /*15380*/  BSSY B0, `(.L_x_35) ;  /* 0x000000f000007945 */ /* 0x000fe20003800000 */
[----:B--2---:R-:W-:-:S13]  /*15390*/  ISETP.NE.AND P0, PT, R0, RZ, PT ;  /* 0x000000ff0000720c */ /* 0x004fda0003f05270 */
[----:B------:R-:W-:Y:S05]  /*153a0*/  @!P0 BRA `(.L_x_36) ;  /* 0x0000000000308947 */ /* 0x000fea0003800000 */
[----:B------:R-:W2:Y:S01]  /*153b0*/  LDL R24, [R1+0x454] ;  /* 0x0004540001187983 */ /* 0x000ea20000100800 */
[----:B------:R-:W-:-:S04]  /*153c0*/  UISETP.LT.AND UP0, UPT, UR10, 0x1, UPT ;  /* 0x000000010a00788c */ /* 0x000fc8000bf01270 */
[----:B------:R-:W-:-:S04]  /*153d0*/  USEL UR8, UR10, 0x1, UP0 ;  /* 0x000000010a087887 */ /* 0x000fc80008000000 */
[----:B------:R-:W-:-:S04]  /*153e0*/  UIADD3 UR8, UR5, UR10, -UR8 ;  /* 0x0000000a05087290 */ /* 0x000fc8000fffe808 */
[----:B------:R-:W-:-:S04]  /*153f0*/  UIMAD.WIDE.U32 UR6, UR8, -0x55555555, URZ ;  /* 0xaaaaaaab080678a5 */ /* 0x000fc8000f8e003f */
[----:B------:R-:W-:-:S04]  /*15400*/  USHF.R.U32.HI UR6, URZ, 0x1, UR7 ;  /* 0x000000013f067899 */ /* 0x000fc80008011607 */
[----:B------:R-:W-:-:S04]  /*15410*/  UIMAD UR8, UR6, -0x3, UR8 ;  /* 0xfffffffd060878a4 */ /* 0x000fc8000f8e0208 */
[----:B------:R-:W-:-:S04]  /*15420*/  ULEA UR8, UR8, UR12, 0x3 ;  /* 0x0000000c08087291 */ /* 0x000fc8000f8e183f */
[----:B------:R-:W-:-:S06]  /*15430*/  UIADD3 UR8, UR8, 0x18, URZ ;  /* 0x0000001808087890 */ /* 0x000fcc000fffe03f */
[----:B------:R-:W-:-:S05]  /*15440*/  IMAD.U32 R0, RZ, RZ, UR8 ;  /* 0x00000008ff007e24 */ /* 0x000fca000f8e00ff */
[----:B--2---:R-:W-:-:S04]  /*15450*/  PRMT R0, R24, 0x654, R0 ;  /* 0x0000065418007816 */ /* 0x004fc80000000000 */
[----:B------:R0:W-:Y:S03]  /*15460*/  SYNCS.ARRIVE.TRANS64.RED.A1T0 RZ, [R0+URZ], RZ ;  /* 0x000000ff00ff79a7 */ /* 0x0001e6000810043f */
.L_x_36:
[----:B------:R-:W-:Y:S05]  /*15470*/  BSYNC B0 ;  /* 0x0000000000007941 */ /* 0x000fea0003800000 */
.L_x_35:
[----:B------:R-:W-:-:S06]  /*15480*/  UISETP.GT.U32.AND UP0, UPT, UR13, 0x1, UPT ;  /* 0x000000010d00788c */ /* 0x000fcc000bf04070 */
[----:B------:R-:W-:-:S13]  /*15490*/  PLOP3.LUT P0, PT, PT, PT, UP0, 0x80, 0x0 ;  /* 0x000000000000781c */ /* 0x000fda0003f0f008 */
[----:B------:R-:W-:Y:S05]  /*154a0*/  @P0 BRA `(.L_x_33) ;  /* 0x0000000000040947 */ /* 0x000fea0003800000 */
[----:B------:R-:W-:Y:S01]  /*154b0*/  BPT.TRAP 0x1 ;  /* 0x000000040000795c */ /* 0x000fe20000300000 */
.L_x_33:
[----:B------:R-:W2:Y:S01]  /*154c0*/  LDL.LU R28, [R1+0x464] ;  /* 0x00046400011c7983 */ /* 0x000ea20000300800 */
[----:B------:R-:W3:Y:S01]  /*154d0*/  LDC R25, c[0x0][0x288] ;  /* 0x0000a200ff197b82 */ /* 0x000ee20000000800 */
[----:B------:R-:W4:Y:S01]  /*154e0*/  S2R R27, SR_TID.X ;  /* 0x00000000001b7919 */ /* 0x000f220000002100 */
[----:B------:R-:W-:Y:S01]  /*154f0*/  UIADD3 UR8, UR10, UR5, URZ ;  /* 0x000000050a087290 */ /* 0x000fe2000fffe03f */
[----:B------:R-:W-:Y:S01]  /*15500*/  ULDC UR6, c[0x0][0x284] ;  /* 0x0000a10000067ab9 */ /* 0x000fe20000000800 */
[----:B------:R-:W0:Y:S01]  /*15510*/  LDL.LU R26, [R1+0x460] ;  /* 0x00046000011a7983 */ /* 0x000e220000300800 */
[----:B------:R-:W-:Y:S01]  /*15520*/  USHF.R.S32.HI UR11, URZ, 0x1f, UR9 ;  /* 0x0000001f3f0b7899 */ /* 0x000fe20008011409 */
[----:B------:R-:W-:Y:S01]  /*15530*/  IMAD.MOV.U32 R41, RZ, RZ, -0x1 ;  /* 0xffffffffff297424 */ /* 0x000fe200078e00ff */
[----:B------:R-:W-:Y:S01]  /*15540*/  UISETP.GT.U32.AND UP0, UPT, UR8, 0x2, UPT ;  /* 0x000000020800788c */ /* 0x000fe2000bf04070 */
[----:B------:R-:W-:Y:S01]  /*15550*/  ULDC.64 UR16, c[0x0][0x5d0] ;  /* 0x0001740000107ab9 */ /* 0x000fe20000000a00 */
[----:B------:R-:W-:-:S02]  /*15560*/  UISETP.GE.U32.AND UP1, UPT, UR10, 0x3, UPT ;  /* 0x000000030a00788c */ /* 0x000fc4000bf26070 */
[----:B------:R-:W-:Y:S02]  /*15570*/  UIMAD UR5, UR11, UR16, URZ ;  /* 0x000000100b0572a4 */ /* 0x000fe4000f8e023f */
[----:B------:R-:W-:Y:S01]  /*15580*/  UISETP.LT.U32.AND UP0, UPT, UR10, 0x3, UP0 ;  /* 0x000000030a00788c */ /* 0x000fe20008701070 */
[C---:B----4-:R-:W-:Y:S01]  /*15590*/  LOP3.LUT R24, R27.reuse, 0x3, RZ, 0xc0, !PT ;  /* 0x000000031b187812 */ /* 0x050fe200078ec0ff */
[----:B------:R-:W-:Y:S01]  /*155a0*/  IMAD.SHL.U32 R32, R27, 0x2, RZ ;  /* 0x000000021b207824 */ /* 0x000fe200078e00ff */
[----:B------:R-:W-:-:S03]  /*155b0*/  SHF.R.U32.HI R34, RZ, 0x7, R27 ;  /* 0x00000007ff227819 */ /* 0x000fc6000001161b */
[----:B---3--:R-:W-:Y:S01]  /*155c0*/  IMAD R24, R24, -0x2, R25 ;  /* 0xfffffffe18187824 */ /* 0x008fe200078e0219 */
[----:B------:R-:W-:Y:S02]  /*155d0*/  LOP3.LUT R34, R34, 0x1, RZ, 0xc0, !PT ;  /* 0x0000000122227812 */ /* 0x000fe400078ec0ff */
[----:B------:R-:W-:-:S03]  /*155e0*/  LOP3.LUT R32, R32, 0x6, RZ, 0xc0, !PT ;  /* 0x0000000620207812 */ /* 0x000fc600078ec0ff */
[----:B------:R-:W-:Y:S02]  /*155f0*/  IMAD.SHL.U32 R35, R34, 0x40, RZ ;  /* 0x0000004022237824 */ /* 0x000fe400078e00ff */
[----:B--2---:R-:W-:-:S04]  /*15600*/  IMAD.WIDE R36, R28, 0x100, RZ ;  /* 0x000001001c247825 */ /* 0x004fc800078e02ff */
[----:B0-----:R-:W-:Y:S01]  /*15610*/  IMAD.SHL.U32 R0, R26, 0x100, RZ ;  /* 0x000001001a007824 */ /* 0x001fe200078e00ff */
[----:B------:R-:W-:Y:S01]  /*15620*/  PRMT R32, R32, 0x6540, R26 ;  /* 0x0000654020207816 */ /* 0x000fe2000000001a */
[----:B------:R-:W-:-:S03]  /*15630*/  IMAD.U32 R26, RZ, RZ, UR16 ;  /* 0x00000010ff1a7e24 */ /* 0x000fc6000f8e00ff */
[----:B------:R-:W-:Y:S01]  /*15640*/  ISETP.GE.AND P0, PT, R0, R25, PT ;  /* 0x000000190000720c */ /* 0x000fe20003f06270 */
[----:B------:R-:W-:Y:S01]  /*15650*/  IMAD.IADD R0, R24, 0x1, -R0 ;  /* 0x0000000118007824 */ /* 0x000fe200078e0a00 */
[----:B------:R-:W-:Y:S02]  /*15660*/  SHF.R.U32.HI R24, RZ, 0x2, R27 ;  /* 0x00000002ff187819 */ /* 0x000fe4000001161b */
[----:B------:R-:W-:Y:S02]  /*15670*/  LOP3.LUT R25, R27, 0x60, RZ, 0xc0, !PT ;  /* 0x000000601b197812 */ /* 0x000fe400078ec0ff */
[----:B------:R-:W-:Y:S02]  /*15680*/  LOP3.LUT R24, R24, 0x7, RZ, 0xc0, !PT ;  /* 0x0000000718187812 */ /* 0x000fe400078ec0ff */
[----:B------:R-:W-:Y:S02]  /*15690*/  SHF.R.U32.HI R25, RZ, 0x1, R25 ;  /* 0x00000001ff197819 */ /* 0x000fe40000011619 */
[----:B------:R-:W-:-:S02]  /*156a0*/  LOP3.LUT R35, R35, 0x40, R24, 0xe2, !PT ;  /* 0x0000004023237812 */ /* 0x000fc400078ee218 */
[----:B------:R-:W-:Y:S02]  /*156b0*/  IADD3 R24, RZ, -R25, -R24 ;  /* 0x80000019ff187210 */ /* 0x000fe40007ffe818 */
[----:B------:R-:W-:Y:S02]  /*156c0*/  SHF.R.S32.HI R33, RZ, 0x1f, R32 ;  /* 0x0000001fff217819 */ /* 0x000fe40000011420 */
[----:B------:R-:W-:Y:S01]  /*156d0*/  LOP3.LUT R35, R36, R35, R25, 0xfe, !PT ;  /* 0x0000002324237212 */ /* 0x000fe200078efe19 */
[----:B------:R-:W-:Y:S02]  /*156e0*/  IMAD R34, R34, -0x40, R24 ;  /* 0xffffffc022227824 */ /* 0x000fe400078e0218 */
[----:B------:R-:W-:Y:S02]  /*156f0*/  IMAD.SHL.U32 R24, R28, 0x100, RZ ;  /* 0x000001001c187824 */ /* 0x000fe400078e00ff */
[----:B------:R-:W-:-:S03]  /*15700*/  IMAD.WIDE.U32 R26, R26, UR9, R32 ;  /* 0x000000091a1a7c25 */ /* 0x000fc6000f8e0020 */
[C---:B------:R-:W-:Y:S02]  /*15710*/  IADD3 R34, -R24.reuse, UR6, R34 ;  /* 0x0000000618227c10 */ /* 0x040fe4000fffe122 */
[----:B------:R-:W-:Y:S01]  /*15720*/  ISETP.GE.OR P0, PT, R24, UR6, P0 ;  /* 0x0000000618007c0c */ /* 0x000fe20008706670 */
[----:B------:R-:W-:-:S04]  /*15730*/  UIMAD.WIDE.U32 UR6, UR8, -0x55555555, URZ ;  /* 0xaaaaaaab080678a5 */ /* 0x000fc8000f8e003f */
[----:B------:R-:W-:Y:S02]  /*15740*/  USHF.R.U32.HI UR6, URZ, 0x1, UR7 ;  /* 0x000000013f067899 */ /* 0x000fe40008011607 */
[----:B------:R-:W-:Y:S02]  /*15750*/  UIMAD UR7, UR9, UR17, UR5 ;  /* 0x00000011090772a4 */ /* 0x000fe4000f8e0205 */
[----:B------:R-:W-:-:S04]  /*15760*/  USEL UR5, URZ, 0x1, !UP0 ;  /* 0x000000013f057887 */ /* 0x000fc8000c000000 */
[----:B------:R-:W-:Y:S01]  /*15770*/  ULOP3.LUT UR4, UR4, UR5, URZ, 0x3c, !UPT ;  /* 0x0000000504047292 */ /* 0x000fe2000f8e3c3f */
[----:B------:R-:W-:Y:S01]  /*15780*/  VIADD R27, R27, UR7 ;  /* 0x000000071b1b7c36 */ /* 0x000fe20008000000 */
[----:B------:R-:W-:Y:S02]  /*15790*/  UIMAD UR5, UR6, -0x3, UR8 ;  /* 0xfffffffd060578a4 */ /* 0x000fe4000f8e0208 */
[----:B------:R-:W-:Y:S01]  /*157a0*/  @UP1 ULOP3.LUT UR4, UR4, 0x1, UR6, 0x78, !UPT ;  /* 0x0000000104041892 */ /* 0x000fe2000f8e7806 */
[----:B------:R-:W-:Y:S11]  /*157b0*/  @P0 BRA `(.L_x_37) ;  /* 0x0000012400ac0947 */ /* 0x000ff60003800000 */
[----:B------:R-:W0:Y:S01]  /*157c0*/  LDC.64 R28, c[0x0][0x5c8] ;  /* 0x00017200ff1c7b82 */ /* 0x000e220000000a00 */
[----:B------:R-:W-:Y:S01]  /*157d0*/  ULDC.64 UR6, c[0x0][0x5c0] ;  /* 0x0001700000067ab9 */ /* 0x000fe20000000a00 */
[----:B------:R-:W-:Y:S01]  /*157e0*/  BSSY B0, `(.L_x_37) ;  /* 0x0001268000007945 */ /* 0x000fe20003800000 */
[-C--:B0-----:R-:W-:Y:S01]  /*157f0*/  IMAD R24, R37, R28.reuse, RZ ;  /* 0x0000001c25187224 */ /* 0x081fe200078e02ff */
[----:B------:R-:W-:Y:S01]  /*15800*/  SHF.L.U64.HI R38, R28, 0x3, R29 ;  /* 0x000000031c267819 */ /* 0x000fe2000001021d */
[----:B------:R-:W-:-:S04]  /*15810*/  IMAD.WIDE.U32 R26, R35, R28, R26 ;  /* 0x0000001c231a7225 */ /* 0x000fc800078e001a */
[----:B------:R-:W-:Y:S01]  /*15820*/  IMAD R24, R35, R29, R24 ;  /* 0x0000001d23187224 */ /* 0x000fe200078e0218 */
[C---:B------:R-:W-:Y:S01]  /*15830*/  LEA R30, P2, R28.reuse, R26, 0x7 ;  /* 0x0000001a1c1e7211 */ /* 0x040fe200078438ff */
[----:B------:R-:W-:Y:S02]  /*15840*/  IMAD.SHL.U32 R25, R28, 0x8, RZ ;  /* 0x000000081c197824 */ /* 0x000fe400078e00ff */
[----:B------:R-:W-:Y:S01]  /*15850*/  IMAD.IADD R27, R27, 0x1, R24 ;  /* 0x000000011b1b7824 */ /* 0x000fe200078e0218 */
[C---:B------:R-:W-:Y:S02]  /*15860*/  IADD3 R24, P5, R26.reuse, UR6, RZ ;  /* 0x000000061a187c10 */ /* 0x040fe4000ffbe0ff */
[----:B------:R-:W-:Y:S02]  /*15870*/  IADD3 R26, P0, P1, R26, UR6, R25 ;  /* 0x000000061a1a7c10 */ /* 0x000fe4000f91e019 */
[----:B------:R-:W-:Y:S02]  /*15880*/  LEA.HI.X R31, R28, R27, R29, 0x7, P2 ;  /* 0x0000001b1c1f7211 */ /* 0x000fe400010f3c1d */
[----:B------:R-:W-:-:S02]  /*15890*/  IADD3 R28, P2, P3, R30, UR6, R25 ;  /* 0x000000061e1c7c10 */ /* 0x000fc4000fb5e019 */
[----:B------:R-:W-:Y:S02]  /*158a0*/  IADD3.X R25, R27, UR7, RZ, P5, !PT ;  /* 0x000000071b197c10 */ /* 0x000fe4000affe4ff */
[----:B------:R-:W-:Y:S02]  /*158b0*/  FSETP.NEU.AND P5, PT, RZ, UR21, PT ;  /* 0x00000015ff007c0b */ /* 0x000fe4000bfad000 */
[----:B------:R-:W-:Y:S02]  /*158c0*/  IADD3 R30, P6, R30, UR6, RZ ;  /* 0x000000061e1e7c10 */ /* 0x000fe4000ffde0ff */
[--C-:B------:R-:W-:Y:S02]  /*158d0*/  IADD3.X R29, R31, UR7, R38.reuse, P2, P3 ;  /* 0x000000071f1d7c10 */ /* 0x100fe400097e6426 */
[----:B------:R-:W-:Y:S02]  /*158e0*/  IADD3.X R27, R27, UR7, R38, P0, P1 ;  /* 0x000000071b1b7c10 */ /* 0x000fe400087e2426 */
[----:B------:R-:W-:-:S05]  /*158f0*/  IADD3.X R31, R31, UR7, RZ, P6, !PT ;  /* 0x000000071f1f7c10 */ /* 0x000fca000b7fe4ff */
[----:B------:R-:W-:Y:S05]  /*15900*/  @!P5 BRA `(.L_x_38) ;  /* 0x000000d800f4d947 */ /* 0x000fea0003800000 */
[----:B------:R-:W-:Y:S01]  /*15910*/  ULDC.64 UR6, c[0x0][0x5b8] ;  /* 0x00016e0000067ab9 */ /* 0x000fe20000000a00 */
[----:B------:R-:W-:Y:S01]  /*15920*/  BSSY B1, `(.L_x_39) ;  /* 0x0000013000017945 */ /* 0x000fe20003800000 */
[----:B------:R-:W-:Y:S01]  /*15930*/  IMAD.U32 R38, RZ, RZ, UR6 ;  /* 0x00000006ff267e24 */ /* 0x000fe2000f8e00ff */
[----:B------:R-:W-:-:S03]  /*15940*/  UIMAD UR6, UR11, UR6, URZ ;  /* 0x000000060b0672a4 */ /* 0x000fc6000f8e023f */
[----:B------:R-:W-:Y:S01]  /*15950*/  IMAD.WIDE.U32 R32, R38, UR9, R32 ;  /* 0x0000000926207c25 */ /* 0x000fe2000f8e0020 */
[----:B------:R-:W-:-:S03]  /*15960*/  UIMAD UR6, UR9, UR7, UR6 ;  /* 0x00000007090672a4 */ /* 0x000fc6000f8e0206 */
[----:B------:R-:W-:Y:S01]  /*15970*/  IMAD.MOV.U32 R38, RZ, RZ, R32 ;  /* 0x000000ffff267224 */ /* 0x000fe200078e0020 */
[----:B------:R-:W-:Y:S02]  /*15980*/  ULDC.64 UR8, c[0x0][0x5a8] ;  /* 0x00016a0000087ab9 */ /* 0x000fe40000000a00 */
[----:B------:R-:W-:Y:S01]  /*15990*/  VIADD R39, R33, UR6 ;  /* 0x0000000621277c36 */ /* 0x000fe20008000000 */
[----:B------:R-:W-:Y:S02]  /*159a0*/  ULDC.64 UR6, c[0x0][0x5b0] ;  /* 0x00016c0000067ab9 */ /* 0x000fe40000000a00 */
[----:B------:R-:W-:Y:S02]  /*159b0*/  IMAD R40, R37, UR6, RZ ;  /* 0x0000000625287c24 */ /* 0x000fe4000f8e02ff */
[----:B------:R-:W-:-:S04]  /*159c0*/  IMAD.WIDE.U32 R32, R35, UR6, R38 ;  /* 0x0000000623207c25 */ /* 0x000fc8000f8e0026 */
[----:B------:R-:W-:Y:S01]  /*159d0*/  IMAD R40, R35, UR7, R40 ;  /* 0x0000000723287c24 */ /* 0x000fe2000f8e0228 */
[----:B------:R-:W-:-:S04]  /*159e0*/  IADD3 R32, P0, R32, UR8, RZ ;  /* 0x0000000820207c10 */ /* 0x000fc8000ff1e0ff */
[--C-:B------:R-:W-:Y:S02]  /*159f0*/  IADD3.X R33, R33, UR9, R40.reuse, P0, !PT ;  /* 0x0000000921217c10 */ /* 0x100fe400087fe428 */
[----:B------:R-:W-:Y:S02]  /*15a00*/  ISETP.GE.AND P0, PT, R34, 0x1, PT ;  /* 0x000000012200780c */ /* 0x000fe40003f06270 */
[----:B------:R-:W-:Y:S02]  /*15a10*/  PRMT R40, RZ, 0x7610, R40 ;  /* 0x00007610ff287816 */ /* 0x000fe40000000028 */
[----:B------:R-:W-:-:S13]  /*15a20*/  ISETP.LT.OR P1, PT, R0, 0x1, !P0 ;  /* 0x000000010000780c */ /* 0x000fda0004721670 */
[----:B------:R-:W-:Y:S05]  /*15a30*/  @P1 BRA `(.L_x_40) ;  /* 0x0000000000041947 */ /* 0x000fea0003800000 */
[----:B------:R0:W5:Y:S02]  /*15a40*/  LDG.E.U8 R40, desc[UR14][R32.64] ;  /* 0x0000000e20287981 */ /* 0x000164000c1e1100 */
.L_x_40:
[----:B------:R-:W-:Y:S05]  /*15a50*/  BSYNC B1 ;  /* 0x0000000000017941 */ /* 0x000fea0003800000 */
.L_x_39:
[----:B-----5:R-:W-:Y:S01]  /*15a60*/  LOP3.LUT R40, R40, 0xff, RZ, 0xc0, !PT ;  /* 0x000000ff28287812 */ /* 0x020fe200078ec0ff */
[----:B------:R-:W-:Y:S03]  /*15a70*/  BSSY B1, `(.L_x_41) ;  /* 0x000000b000017945 */ /* 0x000fe60003800000 */
[----:B------:R-:W-:-:S05]  /*15a80*/  F2FP.F16.E4M3.UNPACK_B R40, R40 ;  /* 0x00000028ff28723e */ /* 0x000fca00020006ff */
[----:B------:R-:W-:-:S05]  /*15a90*/  HADD2.F32 R40, -RZ, R40.H0_H0 ;  /* 0x20000028ff287230 */ /* 0x000fca0000004100 */
[----:B------:R-:W-:-:S04]  /*15aa0*/  FMUL R40, R40, UR21 ;  /* 0x0000001528287c20 */ /* 0x000fc80008400000 */
[----:B------:R-:W-:-:S05]  /*15ab0*/  FFMA R2, R2, UR20, R40 ;  /* 0x0000001402027c23 */ /* 0x000fca0008000028 */
[----:B------:R-:W-:-:S05]  /*15ac0*/  F2FP.SATFINITE.E4M3.F32.PACK_AB_MERGE_C R2, RZ, R2, RZ ;  /* 0x00000002ff02723e */ /* 0x000fca00048070ff */
[----:B------:R2:W-:Y:S01]  /*15ad0*/  @!P1 STG.E.U8 desc[UR14][R24.64], R2 ;  /* 0x0000000218009986 */ /* 0x0005e2000c10110e */
[----:B------:R-:W-:Y:S02]  /*15ae0*/  ISETP.LT.OR P1, PT, R0, 0x2, !P0 ;  /* 0x000000020000780c */ /* 0x000fe40004721670 */
[----:B--2---:R-:W-:-:S11]  /*15af0*/  PRMT R2, RZ, 0x7610, R2 ;  /* 0x00007610ff027816 */ /* 0x004fd60000000002 */
[----:B------:R-:W-:Y:S05]  /*15b00*/  @P1 BRA `(.L_x_42) ;  /* 0x0000000000041947 */ /* 0x000fea0003800000 */
[----:B------:R2:W5:Y:S02]  /*15b10*/  LDG.E.U8 R2, desc[UR14][R32.64+0x1] ;  /* 0x0000010e20027981 */ /* 0x000564000c1e1100 */
.L_x_42:
[----:B------:R-:W-:Y:S05]  /*15b20*/  BSYNC B1 ;  /* 0x0000000000017941 */ /* 0x000fea0003800000 */
.L_x_41:
        /* <DEDUP_REMOVED lines=8> */
[----:B------:R-:W-:-:S05]  /*15bb0*/  IADD3 R2, P1, R35, 0x8, RZ ;  /* 0x0000000823027810 */ /* 0x000fca0007f3e0ff */
[----:B---3--:R-:W-:-:S04]  /*15bc0*/  IMAD.X R3, RZ, RZ, R37, P1 ;  /* 0x000000ffff037224 */ /* 0x008fc800008e0625 */
[----:B------:R-:W-:-:S04]  /*15bd0*/  IMAD R3, R3, UR6, RZ ;  /* 0x0000000603037c24 */ /* 0x000fc8000f8e02ff */
[C---:B------:R-:W-:Y:S02]  /*15be0*/  IMAD R40, R2.reuse, UR7, R3 ;  /* 0x0000000702287c24 */ /* 0x040fe4000f8e0203 */
[----:B------:R-:W-:-:S03]  /*15bf0*/  IMAD.WIDE.U32 R2, R2, UR6, R38 ;  /* 0x0000000602027c25 */ /* 0x000fc6000f8e0026 */
[----:B------:R-:W-:-:S04]  /*15c00*/  IADD3 R2, P1, R2, UR8, RZ ;  /* 0x0000000802027c10 */ /* 0x000fc8000ff3e0ff */
[--C-:B------:R-:W-:Y:S02]  /*15c10*/  IADD3.X R3, R3, UR9, R40.reuse, P1, !PT ;  /* 0x0000000903037c10 */ /* 0x100fe40008ffe428 */
[----:B------:R-:W-:Y:S02]  /*15c20*/  ISETP.GE.AND P1, PT, R34, 0x9, PT ;  /* 0x000000092200780c */ /* 0x000fe40003f26270 */
[----:B------:R-:W-:Y:S02]  /*15c30*/  PRMT R40, RZ, 0x7610, R40 ;  /* 0x00007610ff287816 */ /* 0x000fe40000000028 */
[----:B------:R-:W-:-:S13]  /*15c40*/  ISETP.LT.OR P2, PT, R0, 0x1, !P1 ;  /* 0x000000010000780c */ /* 0x000fda0004f41670 */
[----:B------:R-:W-:Y:S05]  /*15c50*/  @P2 BRA `(.L_x_44) ;  /* 0x0000000000042947 */ /* 0x000fea0003800000 */
[----:B------:R3:W5:Y:S02]  /*15c60*/  LDG.E.U8 R40, desc[UR14][R2.64] ;  /* 0x0000000e02287981 */ /* 0x000764000c1e1100 */
.L_x_44:
[----:B------:R-:W-:Y:S05]  /*15c70*/  BSYNC B1 ;  /* 0x0000000000017941 */ /* 0x000fea0003800000 */
.L_x_43:
        /* <DEDUP_REMOVED lines=9> */
[----:B----4-:R-:W-:-:S11]  /*15d10*/  PRMT R4, RZ, 0x7610, R4 ;  /* 0x00007610ff047816 */ /* 0x010fd60000000004 */
[----:B------:R-:W-:Y:S05]  /*15d20*/  @P2 BRA `(.L_x_46) ;  /* 0x0000000000042947 */ /* 0x000fea0003800000 */
[----:B------:R4:W5:Y:S02]  /*15d30*/  LDG.E.U8 R4, desc[UR14][R2.64+0x1] ;  /* 0x0000010e02047981 */ /* 0x000964000c1e1100 */
.L_x_46:
[----:B------:R-:W-:Y:S05]  /*15d40*/  BSYNC B1 ;  /* 0x0000000000017941 */ /* 0x000fea0003800000 */
.L_x_45:
[----:B-----5:R-:W-:Y:S01]  /*15d50*/  LOP3.LUT R4, R4, 0xff, RZ, 0xc0, !PT ;  /* 0x000000ff04047812 */ /* 0x020fe200078ec0ff */
[----:B------:R-:W-:Y:S01]  /*15d60*/  BSSY B1, `(.L_x_47) ;  /* 0x000000b000017945 */ /* 0x000fe20003800000 */
[----:B------:R-:W-:Y:S02]  /*15d70*/  ISETP.LT.OR P3, PT, R0, 0x9, !P0 ;  /* 0x000000090000780c */ /* 0x000fe40004761670 */
[----:B------:R-:W-:-:S05]  /*15d80*/  F2FP.F16.E4M3.UNPACK_B R4, R4 ;  /* 0x00000004ff04723e */ /* 0x000fca00020006ff */
[----:B------:R-:W-:-:S05]  /*15d90*/  HADD2.F32 R4, -RZ, R4.H0_H0 ;  /* 0x20000004ff047230 */ /* 0x000fca0000004100 */
[----:B------:R-:W-:-:S04]  /*15da0*/  FMUL R4, R4, UR21 ;  /* 0x0000001504047c20 */ /* 0x000fc80008400000 */
[--C-:B------:R-:W-:Y:S01]  /*15db0*/  FFMA R5, R5, UR20, R4.reuse ;  /* 0x0000001405057c23 */ /* 0x100fe20008000004 */
[----:B------:R-:W-:-:S04]  /*15dc0*/  PRMT R4, RZ, 0x7610, R4 ;  /* 0x00007610ff047816 */ /* 0x000fc80000000004 */
[----:B------:R-:W-:-:S05]  /*15dd0*/  F2FP.SATFINITE.E4M3.F32.PACK_AB_MERGE_C R5, RZ, R5, RZ ;  /* 0x00000005ff05723e */ /* 0x000fca00048070ff */
[----:B------:R0:W-:Y:S01]  /*15de0*/  @!P2 STG.E.U8 desc[UR14][R26.64+0x1], R5 ;  /* 0x000001051a00a986 */ /* 0x0001e2000c10110e */
[----:B------:R-:W-:Y:S05]  /*15df0*/  @P3 BRA `(.L_x_48) ;  /* 0x0000000000043947 */ /* 0x000fea0003800000 */
[----:B------:R0:W5:Y:S02]  /*15e00*/  LDG.E.U8 R4, desc[UR14][R32.64+0x8] ;  /* 0x0000080e20047981 */ /* 0x000164000c1e1100 */
.L_x_48:
[----:B------:R-:W-:Y:S05]  /*15e10*/  BSYNC B1 ;  /* 0x0000000000017941 */ /* 0x000fea0003800000 */
.L_x_47:
        /* <DEDUP_REMOVED lines=12> */
.L_x_50:
[----:B------:R-:W-:Y:S05]  /*15ee0*/  BSYNC B1 ;  /* 0x0000000000017941 */ /* 0x000fea0003800000 */
.L_x_49:
        /* <DEDUP_REMOVED lines=12> */
.L_x_52:
[----:B------:R-:W-:Y:S05]  /*15fb0*/  BSYNC B1 ;  /* 0x0000000000017941 */ /* 0x000fea0003800000 */
.L_x_51:
        /* <DEDUP_REMOVED lines=12> */
.L_x_54:
[----:B------:R-:W-:Y:S05]  /*16080*/  BSYNC B1 ;  /* 0x0000000000017941 */ /* 0x000fea0003800000 */
.L_x_53:
        /* <DEDUP_REMOVED lines=12> */
.L_x_56:
[----:B------:R-:W-:Y:S05]  /*16150*/  BSYNC B1 ;  /* 0x0000000000017941 */ /* 0x000fea0003800000 */
.L_x_55:
        /* <DEDUP_REMOVED lines=12> */
.L_x_58:
[----:B------:R-:W-:Y:S05]  /*16220*/  BSYNC B1 ;  /* 0x0000000000017941 */ /* 0x000fea0003800000 */
.L_x_57:
        /* <DEDUP_REMOVED lines=12> */
.L_x_60:
[----:B------:R-:W-:Y:S05]  /*162f0*/  BSYNC B1 ;  /* 0x0000000000017941 */ /* 0x000fea0003800000 */
.L_x_59:
        /* <DEDUP_REMOVED lines=12> */
.L_x_62:
[----:B------:R-:W-:Y:S05]  /*163c0*/  BSYNC B1 ;  /* 0x0000000000017941 */ /* 0x000fea0003800000 */
.L_x_61:
        /* <DEDUP_REMOVED lines=12> */
.L_x_64:
[----:B------:R-:W-:Y:S05]  /*16490*/  BSYNC B1 ;  /* 0x0000000000017941 */ /* 0x000fea0003800000 */
.L_x_63:
        /* <DEDUP_REMOVED lines=12> */
.L_x_66:
[----:B------:R-:W-:Y:S05]  /*16560*/  BSYNC B1 ;  /* 0x0000000000017941 */ /* 0x000fea0003800000 */
.L_x_65:
        /* <DEDUP_REMOVED lines=12> */
.L_x_68:
[----:B------:R-:W-:Y:S05]  /*16630*/  BSYNC B1 ;  /* 0x0000000000017941 */ /* 0x000fea0003800000 */
.L_x_67:
        /* <DEDUP_REMOVED lines=12> */
.L_x_70:
[----:B------:R-:W-:Y:S05]  /*16700*/  BSYNC B1 ;  /* 0x0000000000017941 */ /* 0x000fea0003800000 */
.L_x_69:
        /* <DEDUP_REMOVED lines=12> */
.L_x_72:
[----:B------:R-:W-:Y:S05]  /*167d0*/  BSYNC B1 ;  /* 0x0000000000017941 */ /* 0x000fea0003800000 */
.L_x_71:
        /* <DEDUP_REMOVED lines=12> */
.L_x_74:
[----:B------:R-:W-:Y:S05]  /*168a0*/  BSYNC B1 ;  /* 0x0000000000017941 */ /* 0x000fea0003800000 */
.L_x_73:
        /* <DEDUP_REMOVED lines=12> */
.L_x_76:
[----:B------:R-:W-:Y:S05]  /*16970*/  BSYNC B1 ;  /* 0x0000000000017941 */ /* 0x000fea0003800000 */
.L_x_75:
        /* <DEDUP_REMOVED lines=12> */
.L_x_78:
[----:B------:R-:W-:Y:S05]  /*16a40*/  BSYNC B1 ;  /* 0x0000000000017941 */ /* 0x000fea0003800000 */
.L_x_77:
        /* <DEDUP_REMOVED lines=12> */
.L_x_80:
[----:B------:R-:W-:Y:S05]  /*16b10*/  BSYNC B1 ;  /* 0x0000000000017941 */ /* 0x000fea0003800000 */
.L_x_79:
        /* <DEDUP_REMOVED lines=12> */
.L_x_82:
[----:B------:R-:W-:Y:S05]  /*16be0*/  BSYNC B1 ;  /* 0x0000000000017941 */ /* 0x000fea0003800000 */
.L_x_81:
        /* <DEDUP_REMOVED lines=12> */
.L_x_84:
[----:B------:R-:W-:Y:S05]  /*16cb0*/  BSYNC B1 ;  /* 0x0000000000017941 */ /* 0x000fea0003800000 */
.L_x_83:
        /* <DEDUP_REMOVED lines=12> */
.L_x_86:
[----:B------:R-:W-:Y:S05]  /*16d80*/  BSYNC B1 ;  /* 0x0000000000017941 */ /* 0x000fea0003800000 */
.L_x_85:
        /* <DEDUP_REMOVED lines=12> */
.L_x_88:
[----:B------:R-:W-:Y:S05]  /*16e50*/  BSYNC B1 ;  /* 0x0000000000017941 */ /* 0x000fea0003800000 */
.L_x_87:
        /* <DEDUP_REMOVED lines=12> */
.L_x_90:
[----:B------:R-:W-:Y:S05]  /*16f20*/  BSYNC B1 ;  /* 0x0000000000017941 */ /* 0x000fea0003800000 */
.L_x_89:
        /* <DEDUP_REMOVED lines=12> */
.L_x_92:
[----:B------:R-:W-:Y:S05]  /*16ff0*/  BSYNC B1 ;  /* 0x0000000000017941 */ /* 0x000fea0003800000 */
.L_x_91:
        /* <DEDUP_REMOVED lines=12> */
.L_x_94:
[----:B------:R-:W-:Y:S05]  /*170c0*/  BSYNC B1 ;  /* 0x0000000000017941 */ /* 0x000fea0003800000 */
.L_x_93:
        /* <DEDUP_REMOVED lines=12> */
.L_x_96:
[----:B------:R-:W-:Y:S05]  /*17190*/  BSYNC B1 ;  /* 0x0000000000017941 */ /* 0x000fea0003800000 */
.L_x_95:
        /* <DEDUP_REMOVED lines=12> */
.L_x_98:
[----:B------:R-:W-:Y:S05]  /*17260*/  BSYNC B1 ;  /* 0x0000000000017941 */ /* 0x000fea0003800000 */
.L_x_97:
        /* <DEDUP_REMOVED lines=12> */
.L_x_100:
[----:B------:R-:W-:Y:S05]  /*17330*/  BSYNC B1 ;  /* 0x0000000000017941 */ /* 0x000fea0003800000 */
.L_x_99:
        /* <DEDUP_REMOVED lines=12> */
.L_x_102:
[----:B------:R-:W-:Y:S05]  /*17400*/  BSYNC B1 ;  /* 0x0000000000017941 */ /* 0x000fea0003800000 */
.L_x_101:
        /* <DEDUP_REMOVED lines=12> */
.L_x_104:
[----:B------:R-:W-:Y:S05]  /*174d0*/  BSYNC B1 ;  /* 0x0000000000017941 */ /* 0x000fea0003800000 */
.L_x_103:
        /* <DEDUP_REMOVED lines=12> */
.L_x_106:
[----:B------:R-:W-:Y:S05]  /*175a0*/  BSYNC B1 ;  /* 0x0000000000017941 */ /* 0x000fea0003800000 */
.L_x_105:
        /* <DEDUP_REMOVED lines=12> */
.L_x_108:
[----:B------:R-:W-:Y:S05]  /*17670*/  BSYNC B1 ;  /* 0x0000000000017941 */ /* 0x000fea0003800000 */
.L_x_107:
        /* <DEDUP_REMOVED lines=12> */
.L_x_110:
[----:B------:R-:W-:Y:S05]  /*17740*/  BSYNC B1 ;  /* 0x0000000000017941 */ /* 0x000fea0003800000 */
.L_x_109:
        /* <DEDUP_REMOVED lines=12> */
.L_x_112:
[----:B------:R-:W-:Y:S05]  /*17810*/  BSYNC B1 ;  /* 0x0000000000017941 */ /* 0x000fea0003800000 */
.L_x_111:
        /* <DEDUP_REMOVED lines=12> */
.L_x_114:
[----:B------:R-:W-:Y:S05]  /*178e0*/  BSYNC B1 ;  /* 0x0000000000017941 */ /* 0x000fea0003800000 */
.L_x_113:
        /* <DEDUP_REMOVED lines=12> */
.L_x_116:
[----:B------:R-:W-:Y:S05]  /*179b0*/  BSYNC B1 ;  /* 0x0000000000017941 */ /* 0x000fea0003800000 */
.L_x_115:
        /* <DEDUP_REMOVED lines=12> */
.L_x_118:
[----:B------:R-:W-:Y:S05]  /*17a80*/  BSYNC B1 ;  /* 0x0000000000017941 */ /* 0x000fea0003800000 */
.L_x_117:
        /* <DEDUP_REMOVED lines=12> */
.L_x_120:
[----:B------:R-:W-:Y:S05]  /*17b50*/  BSYNC B1 ;  /* 0x0000000000017941 */ /* 0x000fea0003800000 */
.L_x_119:
        /* <DEDUP_REMOVED lines=12> */
.L_x_122:
[----:B------:R-:W-:Y:S05]  /*17c20*/  BSYNC B1 ;  /* 0x0000000000017941 */ /* 0x000fea0003800000 */
.L_x_121:
        /* <DEDUP_REMOVED lines=12> */
.L_x_124:
[----:B------:R-:W-:Y:S05]  /*17cf0*/  BSYNC B1 ;  /* 0x0000000000017941 */ /* 0x000fea0003800000 */
.L_x_123:
[----:B-----5:R-:W-:Y:S01]  /*17d00*/  LOP3.LUT R4, R4, 0xff, RZ, 0xc0, !PT ;  /* 0x000000ff04047812 */ /* 0x020fe200078ec0ff */
[----:B------:R-:W-:Y:S01]  /*17d10*/  BSSY B1, `(.L_x_125) ;  /* 0x000000b000017945 */ /* 0x000fe20003800000 */
[----:B------:R-:W-:Y:S02]  /*17d20*/  ISETP.LT.OR P2, PT, R0, 0x52, !P1 ;  /* 0x000000520000780c */ /* 0x000fe40004f41670 */
[----:B------:R-:W-:-:S05]  /*17d30*/  F2FP.F16.E4M3.UNPACK_B R4, R4 ;  /* 0x00000004ff04723e */ /* 0x000fca00020006ff */
[----:B------:R-:W-:-:S05]  /*17d40*/  HADD2.F32 R4, -RZ, R4.H0_H0 ;  /* 0x20000004ff047230 */ /* 0x000fca0000004100 */
[----:B------:R-:W-:-:S04]  /*17d50*/  FMUL R4, R4, UR21 ;  /* 0x0000001504047c20 */ /* 0x000fc80008400000 */
[----:B------:R-:W-:-:S05]  /*17d60*/  FFMA R4, R172, UR20, R4 ;  /* 0x00000014ac047c23 */ /* 0x000fca0008000004 */
[----:B0-----:R-:W-:Y:S02]  /*17d70*/  F2FP.SATFINITE.E4M3.F32.PACK_AB_MERGE_C R5, RZ, R4, RZ ;  /* 0x00000004ff05723e */ /* 0x001fe400048070ff */
[----:B------:R-:W-:-:S03]  /*17d80*/  PRMT R4, RZ, 0x7610, R4 ;  /* 0x00007610ff047816 */ /* 0x000fc60000000004 */
[----:B------:R0:W-:Y:S01]  /*17d90*/  @!P3 STG.E.U8 desc[UR14][R26.64+0x50], R5 ;  /* 0x000050051a00b986 */ /* 0x0001e2000c10110e */
[----:B------:R-:W-:Y:S05]  /*17da0*/  @P2 BRA `(.L_x_126) ;  /* 0x0000000000042947 */ /* 0x000fea0003800000 */
[----:B------:R0:W5:Y:S02]  /*17db0*/  LDG.E.U8 R4, desc[UR14][R2.64+0x51] ;  /* 0x0000510e02047981 */ /* 0x000164000c1e1100 */
.L_x_126:
[----:B------:R-:W-:Y:S05]  /*17dc0*/  BSYNC B1 ;  /* 0x0000000000017941 */ /* 0x000fea0003800000 */
.L_x_125:
        /* <DEDUP_REMOVED lines=12> */
.L_x_128:
[----:B------:R-:W-:Y:S05]  /*17e90*/  BSYNC B1 ;  /* 0x0000000000017941 */ /* 0x000fea0003800000 */
.L_x_127:
        /* <DEDUP_REMOVED lines=12> */
.L_x_130:
[----:B------:R-:W-:Y:S05]  /*17f60*/  BSYNC B1 ;  /* 0x0000000000017941 */ /* 0x000fea0003800000 */
.L_x_129:
        /* <DEDUP_REMOVED lines=12> */
.L_x_132:
[----:B------:R-:W-:Y:S05]  /*18030*/  BSYNC B1 ;  /* 0x0000000000017941 */ /* 0x000fea0003800000 */
.L_x_131:
[----:B-----5:R-:W-:Y:S01]  /*18040*/  LOP3.LUT R4, R4, 0xff, RZ, 0xc0, !PT ;  /* 0x000000ff04047812 */ /* 0x020fe200078ec0ff */
[----:B------:R-:W-:Y:S01]  /*18050*/  BSSY B1, `(.L_x_133) ;  /* 0x000000b000017945 */ /* 0x000fe20003800000 */
[----:B------:R-:W-:Y:S02]  /*18060*/  ISETP.LT.OR P2, PT, R0, 0x5a, !P1 ;  /* 0x0000005a0000780c */ /* 0x000fe40004f41670 */
[----:B------:R-:W-:-:S05]  /*18070*/  F2FP.F16.E4M3.UNPACK_B R4, R4 ;  /* 0x00000004ff04723e */ /* 0x000fca00020006ff */
[----:B------:R-:W-:-:S05]  /*18080*/  HADD2.F32 R4, -RZ, R4.H0_H0 ;  /* 0x20000004ff047230 */ /* 0x000fca0000004100 */
[----:B0-----:R-:W-:Y:S01]  /*18090*/  FMUL R5, R4, UR21 ;  /* 0x0000001504057c20 */ /* 0x001fe20008400000 */
[----:B------:R-:W-:-:S03]  /*180a0*/  PRMT R4, RZ, 0x7610, R4 ;  /* 0x00007610ff047816 */ /* 0x000fc60000000004 */
[----:B------:R-:W-:-:S05]  /*180b0*/  FFMA R5, R176, UR20, R5 ;  /* 0x00000014b0057c23 */ /* 0x000fca0008000005 */
[----:B------:R-:W-:-:S05]  /*180c0*/  F2FP.SATFINITE.E4M3.F32.PACK_AB_MERGE_C R5, RZ, R5, RZ ;  /* 0x00000005ff05723e */ /* 0x000fca00048070ff */
[----:B------:R0:W-:Y:S01]  /*180d0*/  @!P3 STG.E.U8 desc[UR14][R26.64+0x58], R5 ;  /* 0x000058051a00b986 */ /* 0x0001e2000c10110e */
[----:B------:R-:W-:Y:S05]  /*180e0*/  @P2 BRA `(.L_x_134) ;  /* 0x0000000000042947 */ /* 0x000fea0003800000 */
[----:B------:R0:W5:Y:S02]  /*180f0*/  LDG.E.U8 R4, desc[UR14][R2.64+0x59] ;  /* 0x0000590e02047981 */ /* 0x000164000c1e1100 */
.L_x_134:
[----:B------:R-:W-:Y:S05]  /*18100*/  BSYNC B1 ;  /* 0x0000000000017941 */ /* 0x000fea0003800000 */
.L_x_133:
        /* <DEDUP_REMOVED lines=12> */
.L_x_136:
[----:B------:R-:W-:Y:S05]  /*181d0*/  BSYNC B1 ;  /* 0x0000000000017941 */ /* 0x000fea0003800000 */
.L_x_135:
        /* <DEDUP_REMOVED lines=12> */
.L_x_138:
[----:B------:R-:W-:Y:S05]  /*182a0*/  BSYNC B1 ;  /* 0x0000000000017941 */ /* 0x000fea0003800000 */
.L_x_137:
        /* <DEDUP_REMOVED lines=12> */
.L_x_140:
[----:B------:R-:W-:Y:S05]  /*18370*/  BSYNC B1 ;  /* 0x0000000000017941 */ /* 0x000fea0003800000 */
.L_x_139:
        /* <DEDUP_REMOVED lines=12> */
.L_x_142:
[----:B------:R-:W-:Y:S05]  /*18440*/  BSYNC B1 ;  /* 0x0000000000017941 */ /* 0x000fea0003800000 */
.L_x_141:
        /* <DEDUP_REMOVED lines=12> */
.L_x_144:
[----:B------:R-:W-:Y:S05]  /*18510*/  BSYNC B1 ;  /* 0x0000000000017941 */ /* 0x000fea0003800000 */
.L_x_143:
        /* <DEDUP_REMOVED lines=12> */
.L_x_146:
[----:B------:R-:W-:Y:S05]  /*185e0*/  BSYNC B1 ;  /* 0x0000000000017941 */ /* 0x000fea0003800000 */
.L_x_145:
        /* <DEDUP_REMOVED lines=12> */
.L_x_148:
[----:B------:R-:W-:Y:S05]  /*186b0*/  BSYNC B1 ;  /* 0x0000000000017941 */ /* 0x000fea0003800000 */
.L_x_147:
        /* <DEDUP_REMOVED lines=12> */
.L_x_150:
[----:B------:R-:W-:Y:S05]  /*18780*/  BSYNC B1 ;  /* 0x0000000000017941 */ /* 0x000fea0003800000 */
.L_x_149:
        /* <DEDUP_REMOVED lines=12> */
.L_x_152:
[----:B------:R-:W-:Y:S05]  /*18850*/  BSYNC B1 ;  /* 0x0000000000017941 */ /* 0x000fea0003800000 */
.L_x_151:
        /* <DEDUP_REMOVED lines=12> */
.L_x_154:
[----:B------:R-:W-:Y:S05]  /*18920*/  BSYNC B1 ;  /* 0x0000000000017941 */ /* 0x000fea0003800000 */
.L_x_153:
        /* <DEDUP_REMOVED lines=12> */
.L_x_156:
[----:B------:R-:W-:Y:S05]  /*189f0*/  BSYNC B1 ;  /* 0x0000000000017941 */ /* 0x000fea0003800000 */
.L_x_155:
        /* <DEDUP_REMOVED lines=12> */
.L_x_158:
[----:B------:R-:W-:Y:S05]  /*18ac0*/  BSYNC B1 ;  /* 0x0000000000017941 */ /* 0x000fea0003800000 */
.L_x_157:
        /* <DEDUP_REMOVED lines=12> */
.L_x_160:
[----:B------:R-:W-:Y:S05]  /*18b90*/  BSYNC B1 ;  /* 0x0000000000017941 */ /* 0x000fea0003800000 */
.L_x_159:
        /* <DEDUP_REMOVED lines=12> */
.L_x_162:
[----:B------:R-:W-:Y:S05]  /*18c60*/  BSYNC B1 ;  /* 0x0000000000017941 */ /* 0x000fea0003800000 */
.L_x_161:
        /* <DEDUP_REMOVED lines=12> */
.L_x_164:
[----:B------:R-:W-:Y:S05]  /*18d30*/  BSYNC B1 ;  /* 0x0000000000017941 */ /* 0x000fea0003800000 */
.L_x_163:
        /* <DEDUP_REMOVED lines=12> */
.L_x_166:
[----:B------:R-:W-:Y:S05]  /*18e00*/  BSYNC B1 ;  /* 0x0000000000017941 */ /* 0x000fea0003800000 */
.L_x_165:
        /* <DEDUP_REMOVED lines=12> */
.L_x_168:
[----:B------:R-:W-:Y:S05]  /*18ed0*/  BSYNC B1 ;  /* 0x0000000000017941 */ /* 0x000fea0003800000 */
.L_x_167:
        /* <DEDUP_REMOVED lines=12> */
.L_x_170:
[----:B------:R-:W-:Y:S05]  /*18fa0*/  BSYNC B1 ;  /* 0x0000000000017941 */ /* 0x000fea0003800000 */
.L_x_169:
        /* <DEDUP_REMOVED lines=12> */
.L_x_172:
[----:B------:R-:W-:Y:S05]  /*19070*/  BSYNC B1 ;  /* 0x0000000000017941 */ /* 0x000fea0003800000 */
.L_x_171:
        /* <DEDUP_REMOVED lines=12> */
.L_x_174:
[----:B------:R-:W-:Y:S05]  /*19140*/  BSYNC B1 ;  /* 0x0000000000017941 */ /* 0x000fea0003800000 */
.L_x_173:
        /* <DEDUP_REMOVED lines=12> */
.L_x_176:
[----:B------:R-:W-:Y:S05]  /*19210*/  BSYNC B1 ;  /* 0x0000000000017941 */ /* 0x000fea0003800000 */
.L_x_175:
        /* <DEDUP_REMOVED lines=12> */
.L_x_178:
[----:B------:R-:W-:Y:S05]  /*192e0*/  BSYNC B1 ;  /* 0x0000000000017941 */ /* 0x000fea0003800000 */
.L_x_177:
        /* <DEDUP_REMOVED lines=12> */
.L_x_180:
[----:B------:R-:W-:Y:S05]  /*193b0*/  BSYNC B1 ;  /* 0x0000000000017941 */ /* 0x000fea0003800000 */
.L_x_179:
        /* <DEDUP_REMOVED lines=12> */
.L_x_182:
[----:B------:R-:W-:Y:S05]  /*19480*/  BSYNC B1 ;  /* 0x0000000000017941 */ /* 0x000fea0003800000 */
.L_x_181:
        /* <DEDUP_REMOVED lines=12> */
.L_x_184:
[----:B------:R-:W-:Y:S05]  /*19550*/  BSYNC B1 ;  /* 0x0000000000017941 */ /* 0x000fea0003800000 */
.L_x_183:
        /* <DEDUP_REMOVED lines=12> */
.L_x_186:
[----:B------:R-:W-:Y:S05]  /*19620*/  BSYNC B1 ;  /* 0x0000000000017941 */ /* 0x000fea0003800000 */
.L_x_185:
        /* <DEDUP_REMOVED lines=12> */
.L_x_188:
[----:B------:R-:W-:Y:S05]  /*196f0*/  BSYNC B1 ;  /* 0x0000000000017941 */ /* 0x000fea0003800000 */
.L_x_187:
        /* <DEDUP_REMOVED lines=12> */
.L_x_190:
[----:B------:R-:W-:Y:S05]  /*197c0*/  BSYNC B1 ;  /* 0x0000000000017941 */ /* 0x000fea0003800000 */
.L_x_189:
        /* <DEDUP_REMOVED lines=12> */
.L_x_192:
[----:B------:R-:W-:Y:S05]  /*19890*/  BSYNC B1 ;  /* 0x0000000000017941 */ /* 0x000fea0003800000 */
.L_x_191:
        /* <DEDUP_REMOVED lines=12> */
.L_x_194:
[----:B------:R-:W-:Y:S05]  /*19960*/  BSYNC B1 ;  /* 0x0000000000017941 */ /* 0x000fea0003800000 */
.L_x_193:
        /* <DEDUP_REMOVED lines=12> */
.L_x_196:
[----:B------:R-:W-:Y:S05]  /*19a30*/  BSYNC B1 ;  /* 0x0000000000017941 */ /* 0x000fea0003800000 */
.L_x_195:
        /* <DEDUP_REMOVED lines=12> */
.L_x_198:
[----:B------:R-:W-:Y:S05]  /*19b00*/  BSYNC B1 ;  /* 0x0000000000017941 */ /* 0x000fea0003800000 */
.L_x_197:
        /* <DEDUP_REMOVED lines=12> */
.L_x_200:
[----:B------:R-:W-:Y:S05]  /*19bd0*/  BSYNC B1 ;  /* 0x0000000000017941 */ /* 0x000fea0003800000 */
.L_x_199:
        /* <DEDUP_REMOVED lines=12> */
.L_x_202:
[----:B------:R-:W-:Y:S05]  /*19ca0*/  BSYNC B1 ;  /* 0x0000000000017941 */ /* 0x000fea0003800000 */
.L_x_201:
        /* <DEDUP_REMOVED lines=12> */
.L_x_204:
[----:B------:R-:W-:Y:S05]  /*19d70*/  BSYNC B1 ;  /* 0x0000000000017941 */ /* 0x000fea0003800000 */
.L_x_203:
        /* <DEDUP_REMOVED lines=12> */
.L_x_206:
[----:B------:R-:W-:Y:S05]  /*19e40*/  BSYNC B1 ;  /* 0x0000000000017941 */ /* 0x000fea0003800000 */
.L_x_205:
        /* <DEDUP_REMOVED lines=12> */
.L_x_208:
[----:B------:R-:W-:Y:S05]  /*19f10*/  BSYNC B1 ;  /* 0x0000000000017941 */ /* 0x000fea0003800000 */
.L_x_207:
        /* <DEDUP_REMOVED lines=12> */
.L_x_210:
[----:B------:R-:W-:Y:S05]  /*19fe0*/  BSYNC B1 ;  /* 0x0000000000017941 */ /* 0x000fea0003800000 */
.L_x_209:
        /* <DEDUP_REMOVED lines=12> */
.L_x_212:
[----:B------:R-:W-:Y:S05]  /*1a0b0*/  BSYNC B1 ;  /* 0x0000000000017941 */ /* 0x000fea0003800000 */
.L_x_211:
        /* <DEDUP_REMOVED lines=12> */
.L_x_214:
[----:B------:R-:W-:Y:S05]  /*1a180*/  BSYNC B1 ;  /* 0x0000000000017941 */ /* 0x000fea0003800000 */
.L_x_213:
        /* <DEDUP_REMOVED lines=12> */
.L_x_216:
[----:B------:R-:W-:Y:S05]  /*1a250*/  BSYNC B1 ;  /* 0x0000000000017941 */ /* 0x000fea0003800000 */
.L_x_215:
        /* <DEDUP_REMOVED lines=12> */
.L_x_218:
[----:B------:R-:W-:Y:S05]  /*1a320*/  BSYNC B1 ;  /* 0x0000000000017941 */ /* 0x000fea0003800000 */
.L_x_217:
        /* <DEDUP_REMOVED lines=12> */
.L_x_220:
[----:B------:R-:W-:Y:S05]  /*1a3f0*/  BSYNC B1 ;  /* 0x0000000000017941 */ /* 0x000fea0003800000 */
.L_x_219:
        /* <DEDUP_REMOVED lines=12> */
.L_x_222:
[----:B------:R-:W-:Y:S05]  /*1a4c0*/  BSYNC B1 ;  /* 0x0000000000017941 */ /* 0x000fea0003800000 */
.L_x_221:
        /* <DEDUP_REMOVED lines=12> */
.L_x_224:
[----:B------:R-:W-:Y:S05]  /*1a590*/  BSYNC B1 ;  /* 0x0000000000017941 */ /* 0x000fea0003800000 */
.L_x_223:
        /* <DEDUP_REMOVED lines=12> */
.L_x_226:
[----:B------:R-:W-:Y:S05]  /*1a660*/  BSYNC B1 ;  /* 0x0000000000017941 */ /* 0x000fea0003800000 */
.L_x_225:
        /* <DEDUP_REMOVED lines=12> */
.L_x_228:
[----:B------:R-:W-:Y:S05]  /*1a730*/  BSYNC B1 ;  /* 0x0000000000017941 */ /* 0x000fea0003800000 */
.L_x_227:
        /* <DEDUP_REMOVED lines=12> */
.L_x_230:
[----:B------:R-:W-:Y:S05]  /*1a800*/  BSYNC B1 ;  /* 0x0000000000017941 */ /* 0x000fea0003800000 */
.L_x_229:
        /* <DEDUP_REMOVED lines=12> */
.L_x_232:
[----:B------:R-:W-:Y:S05]  /*1a8d0*/  BSYNC B1 ;  /* 0x0000000000017941 */ /* 0x000fea0003800000 */
.L_x_231:
        /* <DEDUP_REMOVED lines=12> */
.L_x_234:
[----:B------:R-:W-:Y:S05]  /*1a9a0*/  BSYNC B1 ;  /* 0x0000000000017941 */ /* 0x000fea0003800000 */
.L_x_233:
        /* <DEDUP_REMOVED lines=12> */
.L_x_236:
[----:B------:R-:W-:Y:S05]  /*1aa70*/  BSYNC B1 ;  /* 0x0000000000017941 */ /* 0x000fea0003800000 */
.L_x_235:
        /* <DEDUP_REMOVED lines=12> */
.L_x_238:
[----:B------:R-:W-:Y:S05]  /*1ab40*/  BSYNC B1 ;  /* 0x0000000000017941 */ /* 0x000fea0003800000 */
.L_x_237:
        /* <DEDUP_REMOVED lines=12> */
.L_x_240:
[----:B------:R-:W-:Y:S05]  /*1ac10*/  BSYNC B1 ;  /* 0x0000000000017941 */ /* 0x000fea0003800000 */
.L_x_239:
        /* <DEDUP_REMOVED lines=12> */
.L_x_242:
[----:B------:R-:W-:Y:S05]  /*1ace0*/  BSYNC B1 ;  /* 0x0000000000017941 */ /* 0x000fea0003800000 */
.L_x_241:
        /* <DEDUP_REMOVED lines=12> */
.L_x_244:
[----:B------:R-:W-:Y:S05]  /*1adb0*/  BSYNC B1 ;  /* 0x0000000000017941 */ /* 0x000fea0003800000 */
.L_x_243:
        /* <DEDUP_REMOVED lines=12> */
.L_x_246:
[----:B------:R-:W-:Y:S05]  /*1ae80*/  BSYNC B1 ;  /* 0x0000000000017941 */ /* 0x000fea0003800000 */
.L_x_245:
        /* <DEDUP_REMOVED lines=12> */
.L_x_248:
[----:B------:R-:W-:Y:S05]  /*1af50*/  BSYNC B1 ;  /* 0x0000000000017941 */ /* 0x000fea0003800000 */
.L_x_247:
        /* <DEDUP_REMOVED lines=12> */
.L_x_250:
[----:B------:R-:W-:Y:S05]  /*1b020*/  BSYNC B1 ;  /* 0x0000000000017941 */ /* 0x000fea0003800000 */
.L_x_249:
        /* <DEDUP_REMOVED lines=12> */
.L_x_252:
[----:B------:R-:W-:Y:S05]  /*1b0f0*/  BSYNC B1 ;  /* 0x0000000000017941 */ /* 0x000fea0003800000 */
.L_x_251:
        /* <DEDUP_REMOVED lines=12> */
.L_x_254:
[----:B------:R-:W-:Y:S05]  /*1b1c0*/  BSYNC B1 ;  /* 0x0000000000017941 */ /* 0x000fea0003800000 */
.L_x_253:
        /* <DEDUP_REMOVED lines=12> */
.L_x_256:
[----:B------:R-:W-:Y:S05]  /*1b290*/  BSYNC B1 ;  /* 0x0000000000017941 */ /* 0x000fea0003800000 */
.L_x_255:
[----:B0-----:R-:W2:Y:S01]  /*1b2a0*/  LDL.LU R5, [R1+0x200] ;  /* 0x0002000001057983 */ /* 0x001ea20000300800 */
[----:B-----5:R-:W-:Y:S01]  /*1b2b0*/  LOP3.LUT R4, R4, 0xff, RZ, 0xc0, !PT ;  /* 0x000000ff04047812 */ /* 0x020fe200078ec0ff */
[----:B------:R-:W-:Y:S01]  /*1b2c0*/  BSSY B1, `(.L_x_257) ;  /* 0x000000b000017945 */ /* 0x000fe20003800000 */
[----:B------:R-:W-:Y:S02]  /*1b2d0*/  ISETP.LT.OR P2, PT, R0, 0xda, !P0 ;  /* 0x000000da0000780c */ /* 0x000fe40004741670 */
[----:B------:R-:W-:-:S05]  /*1b2e0*/  F2FP.F16.E4M3.UNPACK_B R4, R4 ;  /* 0x00000004ff04723e */ /* 0x000fca00020006ff */
[----:B------:R-:W-:-:S05]  /*1b2f0*/  HADD2.F32 R4, -RZ, R4.H0_H0 ;  /* 0x20000004ff047230 */ /* 0x000fca0000004100 */
[----:B------:R-:W-:-:S04]  /*1b300*/  FMUL R4, R4, UR21 ;  /* 0x0000001504047c20 */ /* 0x000fc80008400000 */
[----:B--2---:R-:W-:-:S05]  /*1b310*/  FFMA R4, R5, UR20, R4 ;  /* 0x0000001405047c23 */ /* 0x004fca0008000004 */
[----:B------:R-:W-:Y:S02]  /*1b320*/  F2FP.SATFINITE.E4M3.F32.PACK_AB_MERGE_C R5, RZ, R4, RZ ;  /* 0x00000004ff05723e */ /* 0x000fe400048070ff */
[----:B------:R-:W-:-:S03]  /*1b330*/  PRMT R4, RZ, 0x7610, R4 ;  /* 0x00007610ff047816 */ /* 0x000fc60000000004 */
[----:B------:R0:W-:Y:S01]  /*1b340*/  @!P3 STG.E.U8 desc[UR14][R24.64+0xd8], R5 ;  /* 0x0000d8051800b986 */ /* 0x0001e2000c10110e */
[----:B------:R-:W-:Y:S05]  /*1b350*/  @P2 BRA `(.L_x_258) ;  /* 0x0000000000042947 */ /* 0x000fea0003800000 */
[----:B------:R2:W5:Y:S02]  /*1b360*/  LDG.E.U8 R4, desc[UR14][R32.64+0xd9] ;  /* 0x0000d90e20047981 */ /* 0x000564000c1e1100 */
.L_x_258:
[----:B------:R-:W-:Y:S05]  /*1b370*/  BSYNC B1 ;  /* 0x0000000000017941 */ /* 0x000fea0003800000 */
.L_x_257:
[----:B0-----:R-:W3:Y:S01]  /*1b380*/  LDL.LU R5, [R1+0x204] ;  /* 0x0002040001057983 */ /* 0x001ee20000300800 */
[----:B-----5:R-:W-:Y:S01]  /*1b390*/  LOP3.LUT R4, R4, 0xff, RZ, 0xc0, !PT ;  /* 0x000000ff04047812 */ /* 0x020fe200078ec0ff */
[----:B------:R-:W-:Y:S01]  /*1b3a0*/  BSSY B1, `(.L_x_259) ;  /* 0x000000b000017945 */ /* 0x000fe20003800000 */
[----:B------:R-:W-:Y:S02]  /*1b3b0*/  ISETP.LT.OR P3, PT, R0, 0xd9, !P1 ;  /* 0x000000d90000780c */ /* 0x000fe40004f61670 */
[----:B------:R-:W-:-:S05]  /*1b3c0*/  F2FP.F16.E4M3.UNPACK_B R4, R4 ;  /* 0x00000004ff04723e */ /* 0x000fca00020006ff */
[----:B------:R-:W-:-:S05]  /*1b3d0*/  HADD2.F32 R4, -RZ, R4.H0_H0 ;  /* 0x20000004ff047230 */ /* 0x000fca0000004100 */
[----:B------:R-:W-:-:S04]  /*1b3e0*/  FMUL R4, R4, UR21 ;  /* 0x0000001504047c20 */ /* 0x000fc80008400000 */
[----:B---3--:R-:W-:-:S05]  /*1b3f0*/  FFMA R4, R5, UR20, R4 ;  /* 0x0000001405047c23 */ /* 0x008fca0008000004 */
[----:B------:R-:W-:Y:S02]  /*1b400*/  F2FP.SATFINITE.E4M3.F32.PACK_AB_MERGE_C R5, RZ, R4, RZ ;  /* 0x00000004ff05723e */ /* 0x000fe400048070ff */
[----:B------:R-:W-:-:S03]  /*1b410*/  PRMT R4, RZ, 0x7610, R4 ;  /* 0x00007610ff047816 */ /* 0x000fc60000000004 */
[----:B------:R0:W-:Y:S01]  /*1b420*/  @!P2 STG.E.U8 desc[UR14][R24.64+0xd9], R5 ;  /* 0x0000d9051800a986 */ /* 0x0001e2000c10110e */
[----:B------:R-:W-:Y:S05]  /*1b430*/  @P3 BRA `(.L_x_260) ;  /* 0x0000000000043947 */ /* 0x000fea0003800000 */
[----:B------:R3:W5:Y:S02]  /*1b440*/  LDG.E.U8 R4, desc[UR14][R2.64+0xd8] ;  /* 0x0000d80e02047981 */ /* 0x000764000c1e1100 */
.L_x_260:
[----:B------:R-:W-:Y:S05]  /*1b450*/  BSYNC B1 ;  /* 0x0000000000017941 */ /* 0x000fea0003800000 */
.L_x_259:
        /* <DEDUP_REMOVED lines=13> */
.L_x_262:
[----:B------:R-:W-:Y:S05]  /*1b530*/  BSYNC B1 ;  /* 0x0000000000017941 */ /* 0x000fea0003800000 */
.L_x_261:
        /* <DEDUP_REMOVED lines=13> */
.L_x_264:
[----:B------:R-:W-:Y:S05]  /*1b610*/  BSYNC B1 ;  /* 0x0000000000017941 */ /* 0x000fea0003800000 */
.L_x_263:
        /* <DEDUP_REMOVED lines=13> */
.L_x_266:
[----:B------:R-:W-:Y:S05]  /*1b6f0*/  BSYNC B1 ;  /* 0x0000000000017941 */ /* 0x000fea0003800000 */
.L_x_265:
        /* <DEDUP_REMOVED lines=13> */
.L_x_268:
[----:B------:R-:W-:Y:S05]  /*1b7d0*/  BSYNC B1 ;  /* 0x0000000000017941 */ /* 0x000fea0003800000 */
.L_x_267:
        /* <DEDUP_REMOVED lines=13> */
.L_x_270:
[----:B------:R-:W-:Y:S05]  /*1b8b0*/  BSYNC B1 ;  /* 0x0000000000017941 */ /* 0x000fea0003800000 */
.L_x_269:
        /* <DEDUP_REMOVED lines=13> */
.L_x_272:
[----:B------:R-:W-:Y:S05]  /*1b990*/  BSYNC B1 ;  /* 0x0000000000017941 */ /* 0x000fea0003800000 */
.L_x_271:
        /* <DEDUP_REMOVED lines=13> */
.L_x_274:
[----:B------:R-:W-:Y:S05]  /*1ba70*/  BSYNC B1 ;  /* 0x0000000000017941 */ /* 0x000fea0003800000 */
.L_x_273:
        /* <DEDUP_REMOVED lines=13> */
.L_x_276:
[----:B------:R-:W-:Y:S05]  /*1bb50*/  BSYNC B1 ;  /* 0x0000000000017941 */ /* 0x000fea0003800000 */
.L_x_275:
        /* <DEDUP_REMOVED lines=13> */
.L_x_278:
[----:B------:R-:W-:Y:S05]  /*1bc30*/  BSYNC B1 ;  /* 0x0000000000017941 */ /* 0x000fea0003800000 */
.L_x_277:
        /* <DEDUP_REMOVED lines=13> */
.L_x_280:
[----:B------:R-:W-:Y:S05]  /*1bd10*/  BSYNC B1 ;  /* 0x0000000000017941 */ /* 0x000fea0003800000 */
.L_x_279:
        /* <DEDUP_REMOVED lines=13> */
.L_x_282:
[----:B------:R-:W-:Y:S05]  /*1bdf0*/  BSYNC B1 ;  /* 0x0000000000017941 */ /* 0x000fea0003800000 */
.L_x_281:
        /* <DEDUP_REMOVED lines=13> */
.L_x_284:
[----:B------:R-:W-:Y:S05]  /*1bed0*/  BSYNC B1 ;  /* 0x0000000000017941 */ /* 0x000fea0003800000 */
.L_x_283:
        /* <DEDUP_REMOVED lines=13> */
.L_x_286:
[----:B------:R-:W-:Y:S05]  /*1bfb0*/  BSYNC B1 ;  /* 0x0000000000017941 */ /* 0x000fea0003800000 */
.L_x_285:
        /* <DEDUP_REMOVED lines=13> */
.L_x_288:
[----:B------:R-:W-:Y:S05]  /*1c090*/  BSYNC B1 ;  /* 0x0000000000017941 */ /* 0x000fea0003800000 */
.L_x_287:
        /* <DEDUP_REMOVED lines=13> */
.L_x_290:
[----:B------:R-:W-:Y:S05]  /*1c170*/  BSYNC B1 ;  /* 0x0000000000017941 */ /* 0x000fea0003800000 */
.L_x_289:
        /* <DEDUP_REMOVED lines=13> */
.L_x_292:
[----:B------:R-:W-:Y:S05]  /*1c250*/  BSYNC B1 ;  /* 0x0000000000017941 */ /* 0x000fea0003800000 */
.L_x_291:
        /* <DEDUP_REMOVED lines=13> */
.L_x_294:
[----:B------:R-:W-:Y:S05]  /*1c330*/  BSYNC B1 ;  /* 0x0000000000017941 */ /* 0x000fea0003800000 */
.L_x_293:
[----:B------:R-:W2:Y:S01]  /*1c340*/  LDL.LU R7, [R1+0x24c] ;  /* 0x00024c0001077983 */ /* 0x000ea20000300800 */
[----:B-----5:R-:W-:Y:S01]  /*1c350*/  LOP3.LUT R4, R4, 0xff, RZ, 0xc0, !PT ;  /* 0x000000ff04047812 */ /* 0x020fe200078ec0ff */
[----:B------:R-:W-:Y:S01]  /*1c360*/  BSSY B1, `(.L_x_295) ;  /* 0x0000013000017945 */ /* 0x000fe20003800000 */
[----:B0-----:R-:W-:Y:S02]  /*1c370*/  IADD3 R5, P0, R35, 0x80, RZ ;  /* 0x0000008023057810 */ /* 0x001fe40007f1e0ff */
[----:B------:R-:W-:-:S03]  /*1c380*/  F2FP.F16.E4M3.UNPACK_B R4, R4 ;  /* 0x00000004ff04723e */ /* 0x000fc600020006ff */
[----:B--234-:R-:W-:Y:S01]  /*1c390*/  IMAD.X R2, RZ, RZ, R37, P0 ;  /* 0x000000ffff027224 */ /* 0x01cfe200000e0625 */
[----:B------:R-:W-:Y:S01]  /*1c3a0*/  ISETP.GE.AND P0, PT, R34, 0x81, PT ;  /* 0x000000812200780c */ /* 0x000fe20003f06270 */
[----:B------:R-:W-:Y:S02]  /*1c3b0*/  HADD2.F32 R4, -RZ, R4.H0_H0 ;  /* 0x20000004ff047230 */ /* 0x000fe40000004100 */
[----:B------:R-:W-:Y:S01]  /*1c3c0*/  IMAD R6, R2, UR6, RZ ;  /* 0x0000000602067c24 */ /* 0x000fe2000f8e02ff */
[----:B------:R-:W-:Y:S01]  /*1c3d0*/  ISETP.LT.OR P3, PT, R0, 0x1, !P0 ;  /* 0x000000010000780c */ /* 0x000fe20004761670 */
[----:B------:R-:W-:-:S04]  /*1c3e0*/  IMAD.WIDE.U32 R2, R5, UR6, R38 ;  /* 0x0000000605027c25 */ /* 0x000fc8000f8e0026 */
[----:B------:R-:W-:Y:S01]  /*1c3f0*/  FMUL R4, R4, UR21 ;  /* 0x0000001504047c20 */ /* 0x000fe20008400000 */
[----:B------:R-:W-:Y:S01]  /*1c400*/  IMAD R5, R5, UR7, R6 ;  /* 0x0000000705057c24 */ /* 0x000fe2000f8e0206 */
[----:B------:R-:W-:-:S04]  /*1c410*/  IADD3 R2, P2, R2, UR8, RZ ;  /* 0x0000000802027c10 */ /* 0x000fc8000ff5e0ff */
[----:B------:R-:W-:Y:S01]  /*1c420*/  IADD3.X R3, R3, UR9, R5, P2, !PT ;  /* 0x0000000903037c10 */ /* 0x000fe200097fe405 */
[----:B------:R-:W-:-:S05]  /*1c430*/  FFMA R4, R7, UR20, R4 ;  /* 0x0000001407047c23 */ /* 0x000fca0008000004 */
[----:B------:R-:W-:Y:S02]  /*1c440*/  F2FP.SATFINITE.E4M3.F32.PACK_AB_MERGE_C R7, RZ, R4, RZ ;  /* 0x00000004ff07723e */ /* 0x000fe400048070ff */
[----:B------:R-:W-:-:S03]  /*1c450*/  PRMT R4, RZ, 0x7610, R4 ;  /* 0x00007610ff047816 */ /* 0x000fc60000000004 */
[----:B------:R0:W-:Y:S01]  /*1c460*/  @!P1 STG.E.U8 desc[UR14][R26.64+0xf9], R7 ;  /* 0x0000f9071a009986 */ /* 0x0001e2000c10110e */
[----:B------:R-:W-:Y:S05]  /*1c470*/  @P3 BRA `(.L_x_296) ;  /* 0x0000000000043947 */ /* 0x000fea0003800000 */
[----:B------:R2:W5:Y:S02]  /*1c480*/  LDG.E.U8 R4, desc[UR14][R2.64] ;  /* 0x0000000e02047981 */ /* 0x000564000c1e1100 */
.L_x_296:
[----:B------:R-:W-:Y:S05]  /*1c490*/  BSYNC B1 ;  /* 0x0000000000017941 */ /* 0x000fea0003800000 */
.L_x_295:
[----:B------:R-:W3:Y:S01]  /*1c4a0*/  LDL.LU R5, [R1+0x250] ;  /* 0x0002500001057983 */ /* 0x000ee20000300800 */
        /* <DEDUP_REMOVED lines=12> */
.L_x_298:
[----:B------:R-:W-:Y:S05]  /*1c570*/  BSYNC B1 ;  /* 0x0000000000017941 */ /* 0x000fea0003800000 */
.L_x_297:
[----:B---3--:R-:W3:Y:S01]  /*1c580*/  LDL.LU R5, [R1+0x254] ;  /* 0x0002540001057983 */ /* 0x008ee20000300800 */
[----:B-----5:R-:W-:Y:S01]  /*1c590*/  LOP3.LUT R4, R4, 0xff, RZ, 0xc0, !PT ;  /* 0x000000ff04047812 */ /* 0x020fe200078ec0ff */
[----:B------:R-:W-:Y:S01]  /*1c5a0*/  BSSY B1, `(.L_x_299) ;  /* 0x0000013000017945 */ /* 0x000fe20003800000 */
[----:B------:R-:W-:Y:S02]  /*1c5b0*/  IADD3 R35, P1, R35, 0x88, RZ ;  /* 0x0000008823237810 */ /* 0x000fe40007f3e0ff */
[----:B------:R-:W-:Y:S02]  /*1c5c0*/  F2FP.F16.E4M3.UNPACK_B R4, R4 ;  /* 0x00000004ff04723e */ /* 0x000fe400020006ff */
[----:B------:R-:W-:Y:S01]  /*1c5d0*/  PRMT R6, RZ, 0x7610, R6 ;  /* 0x00007610ff067816 */ /* 0x000fe20000000006 */
[----:B------:R-:W-:Y:S01]  /*1c5e0*/  IMAD.X R36, RZ, RZ, R37, P1 ;  /* 0x000000ffff247224 */ /* 0x000fe200008e0625 */
[----:B------:R-:W-:Y:S01]  /*1c5f0*/  ISETP.GE.AND P1, PT, R34, 0x89, PT ;  /* 0x000000892200780c */ /* 0x000fe20003f26270 */
[----:B------:R-:W-:-:S02]  /*1c600*/  HADD2.F32 R4, -RZ, R4.H0_H0 ;  /* 0x20000004ff047230 */ /* 0x000fc40000004100 */
[----:B------:R-:W-:Y:S01]  /*1c610*/  IMAD R36, R36, UR6, RZ ;  /* 0x0000000624247c24 */ /* 0x000fe2000f8e02ff */
[----:B------:R-:W-:Y:S01]  /*1c620*/  ISETP.LT.OR P5, PT, R0, 0x1, !P1 ;  /* 0x000000010000780c */ /* 0x000fe20004fa1670 */
[----:B------:R-:W-:-:S04]  /*1c630*/  IMAD.WIDE.U32 R38, R35, UR6, R38 ;  /* 0x0000000623267c25 */ /* 0x000fc8000f8e0026 */
[----:B------:R-:W-:Y:S01]  /*1c640*/  FMUL R4, R4, UR21 ;  /* 0x0000001504047c20 */ /* 0x000fe20008400000 */
[----:B------:R-:W-:-:S03]  /*1c650*/  IMAD R35, R35, UR7, R36 ;  /* 0x0000000723237c24 */ /* 0x000fc6000f8e0224 */
[----:B---3--:R-:W-:Y:S01]  /*1c660*/  FFMA R5, R5, UR20, R4 ;  /* 0x0000001405057c23 */ /* 0x008fe20008000004 */
[----:B------:R-:W-:-:S04]  /*1c670*/  IADD3 R4, P3, R38, UR8, RZ ;  /* 0x0000000826047c10 */ /* 0x000fc8000ff7e0ff */
[----:B0-----:R-:W-:Y:S02]  /*1c680*/  F2FP.SATFINITE.E4M3.F32.PACK_AB_MERGE_C R7, RZ, R5, RZ ;  /* 0x00000005ff07723e */ /* 0x001fe400048070ff */
[----:B------:R-:W-:-:S03]  /*1c690*/  IADD3.X R5, R39, UR9, R35, P3, !PT ;  /* 0x0000000927057c10 */ /* 0x000fc60009ffe423 */
[----:B------:R0:W-:Y:S01]  /*1c6a0*/  @!P2 STG.E.U8 desc[UR14][R30.64+0x1], R7 ;  /* 0x000001071e00a986 */ /* 0x0001e2000c10110e */
[----:B------:R-:W-:Y:S05]  /*1c6b0*/  @P5 BRA `(.L_x_300) ;  /* 0x0000000000045947 */ /* 0x000fea0003800000 */
[----:B------:R3:W5:Y:S02]  /*1c6c0*/  LDG.E.U8 R6, desc[UR14][R4.64] ;  /* 0x0000000e04067981 */ /* 0x000764000c1e1100 */
.L_x_300:
[----:B------:R-:W-:Y:S05]  /*1c6d0*/  BSYNC B1 ;  /* 0x0000000000017941 */ /* 0x000fea0003800000 */
.L_x_299:
        /* <DEDUP_REMOVED lines=13> */
.L_x_302:
[----:B------:R-:W-:Y:S05]  /*1c7b0*/  BSYNC B1 ;  /* 0x0000000000017941 */ /* 0x000fea0003800000 */
.L_x_301:
        /* <DEDUP_REMOVED lines=13> */
.L_x_304:
[----:B------:R-:W-:Y:S05]  /*1c890*/  BSYNC B1 ;  /* 0x0000000000017941 */ /* 0x000fea0003800000 */
.L_x_303:
        /* <DEDUP_REMOVED lines=13> */
.L_x_306:
[----:B------:R-:W-:Y:S05]  /*1c970*/  BSYNC B1 ;  /* 0x0000000000017941 */ /* 0x000fea0003800000 */
.L_x_305:
        /* <DEDUP_REMOVED lines=13> */
.L_x_308:
[----:B------:R-:W-:Y:S05]  /*1ca50*/  BSYNC B1 ;  /* 0x0000000000017941 */ /* 0x000fea0003800000 */
.L_x_307:
        /* <DEDUP_REMOVED lines=13> */
.L_x_310:
[----:B------:R-:W-:Y:S05]  /*1cb30*/  BSYNC B1 ;  /* 0x0000000000017941 */ /* 0x000fea0003800000 */
.L_x_309:
        /* <DEDUP_REMOVED lines=13> */
.L_x_312:
[----:B------:R-:W-:Y:S05]  /*1cc10*/  BSYNC B1 ;  /* 0x0000000000017941 */ /* 0x000fea0003800000 */
.L_x_311:
        /* <DEDUP_REMOVED lines=13> */
.L_x_314:
[----:B------:R-:W-:Y:S05]  /*1ccf0*/  BSYNC B1 ;  /* 0x0000000000017941 */ /* 0x000fea0003800000 */
.L_x_313:
        /* <DEDUP_REMOVED lines=13> */
.L_x_316:
[----:B------:R-:W-:Y:S05]  /*1cdd0*/  BSYNC B1 ;  /* 0x0000000000017941 */ /* 0x000fea0003800000 */
.L_x_315:
        /* <DEDUP_REMOVED lines=13> */
.L_x_318:
[----:B------:R-:W-:Y:S05]  /*1ceb0*/  BSYNC B1 ;  /* 0x0000000000017941 */ /* 0x000fea0003800000 */
.L_x_317:
        /* <DEDUP_REMOVED lines=13> */
.L_x_320:
[----:B------:R-:W-:Y:S05]  /*1cf90*/  BSYNC B1 ;  /* 0x0000000000017941 */ /* 0x000fea0003800000 */
.L_x_319:
        /* <DEDUP_REMOVED lines=13> */
.L_x_322:
[----:B------:R-:W-:Y:S05]  /*1d070*/  BSYNC B1 ;  /* 0x0000000000017941 */ /* 0x000fea0003800000 */
.L_x_321:
        /* <DEDUP_REMOVED lines=13> */
.L_x_324:
[----:B------:R-:W-:Y:S05]  /*1d150*/  BSYNC B1 ;  /* 0x0000000000017941 */ /* 0x000fea0003800000 */
.L_x_323:
        /* <DEDUP_REMOVED lines=13> */
.L_x_326:
[----:B------:R-:W-:Y:S05]  /*1d230*/  BSYNC B1 ;  /* 0x0000000000017941 */ /* 0x000fea0003800000 */
.L_x_325:
        /* <DEDUP_REMOVED lines=13> */
.L_x_328:
[----:B------:R-:W-:Y:S05]  /*1d310*/  BSYNC B1 ;  /* 0x0000000000017941 */ /* 0x000fea0003800000 */
.L_x_327:
        /* <DEDUP_REMOVED lines=13> */
.L_x_330:
[----:B------:R-:W-:Y:S05]  /*1d3f0*/  BSYNC B1 ;  /* 0x0000000000017941 */ /* 0x000fea0003800000 */
.L_x_329:
        /* <DEDUP_REMOVED lines=13> */
.L_x_332:
[----:B------:R-:W-:Y:S05]  /*1d4d0*/  BSYNC B1 ;  /* 0x0000000000017941 */ /* 0x000fea0003800000 */
.L_x_331:
        /* <DEDUP_REMOVED lines=13> */
.L_x_334:
[----:B------:R-:W-:Y:S05]  /*1d5b0*/  BSYNC B1 ;  /* 0x0000000000017941 */ /* 0x000fea0003800000 */
.L_x_333:
        /* <DEDUP_REMOVED lines=13> */
.L_x_336:
[----:B------:R-:W-:Y:S05]  /*1d690*/  BSYNC B1 ;  /* 0x0000000000017941 */ /* 0x000fea0003800000 */
.L_x_335:
        /* <DEDUP_REMOVED lines=13> */
.L_x_338:
[----:B------:R-:W-:Y:S05]  /*1d770*/  BSYNC B1 ;  /* 0x0000000000017941 */ /* 0x000fea0003800000 */
.L_x_337:
        /* <DEDUP_REMOVED lines=13> */
.L_x_340:
[----:B------:R-:W-:Y:S05]  /*1d850*/  BSYNC B1 ;  /* 0x0000000000017941 */ /* 0x000fea0003800000 */
.L_x_339:
        /* <DEDUP_REMOVED lines=13> */
.L_x_342:
[----:B------:R-:W-:Y:S05]  /*1d930*/  BSYNC B1 ;  /* 0x0000000000017941 */ /* 0x000fea0003800000 */
.L_x_341:
        /* <DEDUP_REMOVED lines=13> */
.L_x_344:
[----:B------:R-:W-:Y:S05]  /*1da10*/  BSYNC B1 ;  /* 0x0000000000017941 */ /* 0x000fea0003800000 */
.L_x_343:
        /* <DEDUP_REMOVED lines=13> */
.L_x_346:
[----:B------:R-:W-:Y:S05]  /*1daf0*/  BSYNC B1 ;  /* 0x0000000000017941 */ /* 0x000fea0003800000 */
.L_x_345:
        /* <DEDUP_REMOVED lines=13> */
.L_x_348:
[----:B------:R-:W-:Y:S05]  /*1dbd0*/  BSYNC B1 ;  /* 0x0000000000017941 */ /* 0x000fea0003800000 */
.L_x_347:
        /* <DEDUP_REMOVED lines=13> */
.L_x_350:
[----:B------:R-:W-:Y:S05]  /*1dcb0*/  BSYNC B1 ;  /* 0x0000000000017941 */ /* 0x000fea0003800000 */
.L_x_349:
        /* <DEDUP_REMOVED lines=13> */
.L_x_352:
[----:B------:R-:W-:Y:S05]  /*1dd90*/  BSYNC B1 ;  /* 0x0000000000017941 */ /* 0x000fea0003800000 */
.L_x_351:
        /* <DEDUP_REMOVED lines=13> */
.L_x_354:
[----:B------:R-:W-:Y:S05]  /*1de70*/  BSYNC B1 ;  /* 0x0000000000017941 */ /* 0x000fea0003800000 */
.L_x_353:
        /* <DEDUP_REMOVED lines=13> */
.L_x_356:
[----:B------:R-:W-:Y:S05]  /*1df50*/  BSYNC B1 ;  /* 0x0000000000017941 */ /* 0x000fea0003800000 */
.L_x_355:
        /* <DEDUP_REMOVED lines=13> */
.L_x_358:
[----:B------:R-:W-:Y:S05]  /*1e030*/  BSYNC B1 ;  /* 0x0000000000017941 */ /* 0x000fea0003800000 */
.L_x_357:
        /* <DEDUP_REMOVED lines=13> */
.L_x_360:
[----:B------:R-:W-:Y:S05]  /*1e110*/  BSYNC B1 ;  /* 0x0000000000017941 */ /* 0x000fea0003800000 */
.L_x_359:
        /* <DEDUP_REMOVED lines=13> */
.L_x_362:
[----:B------:R-:W-:Y:S05]  /*1e1f0*/  BSYNC B1 ;  /* 0x0000000000017941 */ /* 0x000fea0003800000 */
.L_x_361:
        /* <DEDUP_REMOVED lines=13> */
.L_x_364:
[----:B------:R-:W-:Y:S05]  /*1e2d0*/  BSYNC B1 ;  /* 0x0000000000017941 */ /* 0x000fea0003800000 */
.L_x_363:
        /* <DEDUP_REMOVED lines=13> */
.L_x_366:
[----:B------:R-:W-:Y:S05]  /*1e3b0*/  BSYNC B1 ;  /* 0x0000000000017941 */ /* 0x000fea0003800000 */
.L_x_365:
        /* <DEDUP_REMOVED lines=13> */
.L_x_368:
[----:B------:R-:W-:Y:S05]  /*1e490*/  BSYNC B1 ;  /* 0x0000000000017941 */ /* 0x000fea0003800000 */
.L_x_367:
        /* <DEDUP_REMOVED lines=13> */
.L_x_370:
[----:B------:R-:W-:Y:S05]  /*1e570*/  BSYNC B1 ;  /* 0x0000000000017941 */ /* 0x000fea0003800000 */
.L_x_369:
        /* <DEDUP_REMOVED lines=13> */
.L_x_372:
[----:B------:R-:W-:Y:S05]  /*1e650*/  BSYNC B1 ;  /* 0x0000000000017941 */ /* 0x000fea0003800000 */
.L_x_371:
        /* <DEDUP_REMOVED lines=13> */
.L_x_374:
[----:B------:R-:W-:Y:S05]  /*1e730*/  BSYNC B1 ;  /* 0x0000000000017941 */ /* 0x000fea0003800000 */
.L_x_373:
        /* <DEDUP_REMOVED lines=13> */
.L_x_376:
[----:B------:R-:W-:Y:S05]  /*1e810*/  BSYNC B1 ;  /* 0x0000000000017941 */ /* 0x000fea0003800000 */
.L_x_375:
        /* <DEDUP_REMOVED lines=13> */
.L_x_378:
[----:B------:R-:W-:Y:S05]  /*1e8f0*/  BSYNC B1 ;  /* 0x0000000000017941 */ /* 0x000fea0003800000 */
.L_x_377:
        /* <DEDUP_REMOVED lines=13> */
.L_x_380:
[----:B------:R-:W-:Y:S05]  /*1e9d0*/  BSYNC B1 ;  /* 0x0000000000017941 */ /* 0x000fea0003800000 */
.L_x_379:
        /* <DEDUP_REMOVED lines=13> */
.L_x_382:
[----:B------:R-:W-:Y:S05]  /*1eab0*/  BSYNC B1 ;  /* 0x0000000000017941 */ /* 0x000fea0003800000 */
.L_x_381:
        /* <DEDUP_REMOVED lines=13> */
.L_x_384:
[----:B------:R-:W-:Y:S05]  /*1eb90*/  BSYNC B1 ;  /* 0x0000000000017941 */ /* 0x000fea0003800000 */
.L_x_383:
        /* <DEDUP_REMOVED lines=13> */
.L_x_386:
[----:B------:R-:W-:Y:S05]  /*1ec70*/  BSYNC B1 ;  /* 0x0000000000017941 */ /* 0x000fea0003800000 */
.L_x_385:
        /* <DEDUP_REMOVED lines=13> */
.L_x_388:
[----:B------:R-:W-:Y:S05]  /*1ed50*/  BSYNC B1 ;  /* 0x0000000000017941 */ /* 0x000fea0003800000 */
.L_x_387:
        /* <DEDUP_REMOVED lines=13> */
.L_x_390:
[----:B------:R-:W-:Y:S05]  /*1ee30*/  BSYNC B1 ;  /* 0x0000000000017941 */ /* 0x000fea0003800000 */
.L_x_389:
        /* <DEDUP_REMOVED lines=13> */
.L_x_392:
[----:B------:R-:W-:Y:S05]  /*1ef10*/  BSYNC B1 ;  /* 0x0000000000017941 */ /* 0x000fea0003800000 */
.L_x_391:
        /* <DEDUP_REMOVED lines=13> */
.L_x_394:
[----:B------:R-:W-:Y:S05]  /*1eff0*/  BSYNC B1 ;  /* 0x0000000000017941 */ /* 0x000fea0003800000 */
.L_x_393:
        /* <DEDUP_REMOVED lines=13> */
.L_x_396:
[----:B------:R-:W-:Y:S05]  /*1f0d0*/  BSYNC B1 ;  /* 0x0000000000017941 */ /* 0x000fea0003800000 */
.L_x_395:
        /* <DEDUP_REMOVED lines=13> */
.L_x_398:
[----:B------:R-:W-:Y:S05]  /*1f1b0*/  BSYNC B1 ;  /* 0x0000000000017941 */ /* 0x000fea0003800000 */
.L_x_397:
        /* <DEDUP_REMOVED lines=13> */
.L_x_400:
[----:B------:R-:W-:Y:S05]  /*1f290*/  BSYNC B1 ;  /* 0x0000000000017941 */ /* 0x000fea0003800000 */
.L_x_399:
        /* <DEDUP_REMOVED lines=13> */
.L_x_402:
[----:B------:R-:W-:Y:S05]  /*1f370*/  BSYNC B1 ;  /* 0x0000000000017941 */ /* 0x000fea0003800000 */
.L_x_401:
        /* <DEDUP_REMOVED lines=13> */
.L_x_404:
[----:B------:R-:W-:Y:S05]  /*1f450*/  BSYNC B1 ;  /* 0x0000000000017941 */ /* 0x000fea0003800000 */
.L_x_403:
        /* <DEDUP_REMOVED lines=13> */
.L_x_406:
[----:B------:R-:W-:Y:S05]  /*1f530*/  BSYNC B1 ;  /* 0x0000000000017941 */ /* 0x000fea0003800000 */
.L_x_405:
        /* <DEDUP_REMOVED lines=13> */
.L_x_408:
[----:B------:R-:W-:Y:S05]  /*1f610*/  BSYNC B1 ;  /* 0x0000000000017941 */ /* 0x000fea0003800000 */
.L_x_407:
        /* <DEDUP_REMOVED lines=13> */
.L_x_410:
[----:B------:R-:W-:Y:S05]  /*1f6f0*/  BSYNC B1 ;  /* 0x0000000000017941 */ /* 0x000fea0003800000 */
.L_x_409:
        /* <DEDUP_REMOVED lines=13> */
.L_x_412:
[----:B------:R-:W-:Y:S05]  /*1f7d0*/  BSYNC B1 ;  /* 0x0000000000017941 */ /* 0x000fea0003800000 */
.L_x_411:
        /* <DEDUP_REMOVED lines=13> */
.L_x_414:
[----:B------:R-:W-:Y:S05]  /*1f8b0*/  BSYNC B1 ;  /* 0x0000000000017941 */ /* 0x000fea0003800000 */
.L_x_413:
        /* <DEDUP_REMOVED lines=13> */
.L_x_416:
[----:B------:R-:W-:Y:S05]  /*1f990*/  BSYNC B1 ;  /* 0x0000000000017941 */ /* 0x000fea0003800000 */
.L_x_415:
        /* <DEDUP_REMOVED lines=13> */
.L_x_418:
[----:B------:R-:W-:Y:S05]  /*1fa70*/  BSYNC B1 ;  /* 0x0000000000017941 */ /* 0x000fea0003800000 */
.L_x_417:
        /* <DEDUP_REMOVED lines=13> */
.L_x_420:
[----:B------:R-:W-:Y:S05]  /*1fb50*/  BSYNC B1 ;  /* 0x0000000000017941 */ /* 0x000fea0003800000 */
.L_x_419:
        /* <DEDUP_REMOVED lines=13> */
.L_x_422:
[----:B------:R-:W-:Y:S05]  /*1fc30*/  BSYNC B1 ;  /* 0x0000000000017941 */ /* 0x000fea0003800000 */
.L_x_421:
        /* <DEDUP_REMOVED lines=13> */
.L_x_424:
[----:B------:R-:W-:Y:S05]  /*1fd10*/  BSYNC B1 ;  /* 0x0000000000017941 */ /* 0x000fea0003800000 */
.L_x_423:
        /* <DEDUP_REMOVED lines=13> */
.L_x_426:
[----:B------:R-:W-:Y:S05]  /*1fdf0*/  BSYNC B1 ;  /* 0x0000000000017941 */ /* 0x000fea0003800000 */
.L_x_425:
        /* <DEDUP_REMOVED lines=13> */
.L_x_428:
[----:B------:R-:W-:Y:S05]  /*1fed0*/  BSYNC B1 ;  /* 0x0000000000017941 */ /* 0x000fea0003800000 */
.L_x_427:
        /* <DEDUP_REMOVED lines=13> */
.L_x_430:
[----:B------:R-:W-:Y:S05]  /*1ffb0*/  BSYNC B1 ;  /* 0x0000000000017941 */ /* 0x000fea0003800000 */
.L_x_429:
        /* <DEDUP_REMOVED lines=13> */
.L_x_432:
[----:B------:R-:W-:Y:S05]  /*20090*/  BSYNC B1 ;  /* 0x0000000000017941 */ /* 0x000fea0003800000 */
.L_x_431:
        /* <DEDUP_REMOVED lines=13> */
.L_x_434:
[----:B------:R-:W-:Y:S05]  /*20170*/  BSYNC B1 ;  /* 0x0000000000017941 */ /* 0x000fea0003800000 */
.L_x_433:
        /* <DEDUP_REMOVED lines=13> */
.L_x_436:
[----:B------:R-:W-:Y:S05]  /*20250*/  BSYNC B1 ;  /* 0x0000000000017941 */ /* 0x000fea0003800000 */
.L_x_435:
        /* <DEDUP_REMOVED lines=13> */
.L_x_438:
[----:B------:R-:W-:Y:S05]  /*20330*/  BSYNC B1 ;  /* 0x0000000000017941 */ /* 0x000fea0003800000 */
.L_x_437:
        /* <DEDUP_REMOVED lines=13> */
.L_x_440:
[----:B------:R-:W-:Y:S05]  /*20410*/  BSYNC B1 ;  /* 0x0000000000017941 */ /* 0x000fea0003800000 */
.L_x_439:
        /* <DEDUP_REMOVED lines=13> */
.L_x_442:
[----:B------:R-:W-:Y:S05]  /*204f0*/  BSYNC B1 ;  /* 0x0000000000017941 */ /* 0x000fea0003800000 */
.L_x_441:
        /* <DEDUP_REMOVED lines=13> */
.L_x_444:
[----:B------:R-:W-:Y:S05]  /*205d0*/  BSYNC B1 ;  /* 0x0000000000017941 */ /* 0x000fea0003800000 */
.L_x_443:
        /* <DEDUP_REMOVED lines=13> */
.L_x_446:
[----:B------:R-:W-:Y:S05]  /*206b0*/  BSYNC B1 ;  /* 0x0000000000017941 */ /* 0x000fea0003800000 */
.L_x_445:
        /* <DEDUP_REMOVED lines=13> */
.L_x_448:
[----:B------:R-:W-:Y:S05]  /*20790*/  BSYNC B1 ;  /* 0x0000000000017941 */ /* 0x000fea0003800000 */
.L_x_447:
        /* <DEDUP_REMOVED lines=13> */
.L_x_450:
[----:B------:R-:W-:Y:S05]  /*20870*/  BSYNC B1 ;  /* 0x0000000000017941 */ /* 0x000fea0003800000 */
.L_x_449:
        /* <DEDUP_REMOVED lines=13> */
.L_x_452:
[----:B------:R-:W-:Y:S05]  /*20950*/  BSYNC B1 ;  /* 0x0000000000017941 */ /* 0x000fea0003800000 */
.L_x_451:
        /* <DEDUP_REMOVED lines=13> */
.L_x_454:
[----:B------:R-:W-:Y:S05]  /*20a30*/  BSYNC B1 ;  /* 0x0000000000017941 */ /* 0x000fea0003800000 */
.L_x_453:
        /* <DEDUP_REMOVED lines=13> */
.L_x_456:
[----:B------:R-:W-:Y:S05]  /*20b10*/  BSYNC B1 ;  /* 0x0000000000017941 */ /* 0x000fea0003800000 */
.L_x_455:
        /* <DEDUP_REMOVED lines=13> */
.L_x_458:
[----:B------:R-:W-:Y:S05]  /*20bf0*/  BSYNC B1 ;  /* 0x0000000000017941 */ /* 0x000fea0003800000 */
.L_x_457:
        /* <DEDUP_REMOVED lines=13> */
.L_x_460:
[----:B------:R-:W-:Y:S05]  /*20cd0*/  BSYNC B1 ;  /* 0x0000000000017941 */ /* 0x000fea0003800000 */
.L_x_459:
        /* <DEDUP_REMOVED lines=13> */
.L_x_462:
[----:B------:R-:W-:Y:S05]  /*20db0*/  BSYNC B1 ;  /* 0x0000000000017941 */ /* 0x000fea0003800000 */
.L_x_461:
        /* <DEDUP_REMOVED lines=13> */
.L_x_464:
[----:B------:R-:W-:Y:S05]  /*20e90*/  BSYNC B1 ;  /* 0x0000000000017941 */ /* 0x000fea0003800000 */
.L_x_463:
        /* <DEDUP_REMOVED lines=13> */
.L_x_466:
[----:B------:R-:W-:Y:S05]  /*20f70*/  BSYNC B1 ;  /* 0x0000000000017941 */ /* 0x000fea0003800000 */
.L_x_465:
        /* <DEDUP_REMOVED lines=13> */
.L_x_468:
[----:B------:R-:W-:Y:S05]  /*21050*/  BSYNC B1 ;  /* 0x0000000000017941 */ /* 0x000fea0003800000 */
.L_x_467:
        /* <DEDUP_REMOVED lines=13> */
.L_x_470:
[----:B------:R-:W-:Y:S05]  /*21130*/  BSYNC B1 ;  /* 0x0000000000017941 */ /* 0x000fea0003800000 */
.L_x_469:
        /* <DEDUP_REMOVED lines=13> */
.L_x_472:
[----:B------:R-:W-:Y:S05]  /*21210*/  BSYNC B1 ;  /* 0x0000000000017941 */ /* 0x000fea0003800000 */
.L_x_471:
        /* <DEDUP_REMOVED lines=13> */
.L_x_474:
[----:B------:R-:W-:Y:S05]  /*212f0*/  BSYNC B1 ;  /* 0x0000000000017941 */ /* 0x000fea0003800000 */
.L_x_473:
        /* <DEDUP_REMOVED lines=13> */
.L_x_476:
[----:B------:R-:W-:Y:S05]  /*213d0*/  BSYNC B1 ;  /* 0x0000000000017941 */ /* 0x000fea0003800000 */
.L_x_475:
        /* <DEDUP_REMOVED lines=13> */
.L_x_478:
[----:B------:R-:W-:Y:S05]  /*214b0*/  BSYNC B1 ;  /* 0x0000000000017941 */ /* 0x000fea0003800000 */
.L_x_477:
        /* <DEDUP_REMOVED lines=13> */
.L_x_480:
[----:B------:R-:W-:Y:S05]  /*21590*/  BSYNC B1 ;  /* 0x0000000000017941 */ /* 0x000fea0003800000 */
.L_x_479:
        /* <DEDUP_REMOVED lines=13> */
.L_x_482:
[----:B------:R-:W-:Y:S05]  /*21670*/  BSYNC B1 ;  /* 0x0000000000017941 */ /* 0x000fea0003800000 */
.L_x_481:
        /* <DEDUP_REMOVED lines=13> */
.L_x_484:
[----:B------:R-:W-:Y:S05]  /*21750*/  BSYNC B1 ;  /* 0x0000000000017941 */ /* 0x000fea0003800000 */
.L_x_483:
        /* <DEDUP_REMOVED lines=13> */
.L_x_486:
[----:B------:R-:W-:Y:S05]  /*21830*/  BSYNC B1 ;  /* 0x0000000000017941 */ /* 0x000fea0003800000 */
.L_x_485:
        /* <DEDUP_REMOVED lines=13> */
.L_x_488:
[----:B------:R-:W-:Y:S05]  /*21910*/  BSYNC B1 ;  /* 0x0000000000017941 */ /* 0x000fea0003800000 */
.L_x_487:
        /* <DEDUP_REMOVED lines=13> */
.L_x_490:
[----:B------:R-:W-:Y:S05]  /*219f0*/  BSYNC B1 ;  /* 0x0000000000017941 */ /* 0x000fea0003800000 */
.L_x_489:
        /* <DEDUP_REMOVED lines=13> */
.L_x_492:
[----:B------:R-:W-:Y:S05]  /*21ad0*/  BSYNC B1 ;  /* 0x0000000000017941 */ /* 0x000fea0003800000 */
.L_x_491:
        /* <DEDUP_REMOVED lines=13> */
.L_x_494:
[----:B------:R-:W-:Y:S05]  /*21bb0*/  BSYNC B1 ;  /* 0x0000000000017941 */ /* 0x000fea0003800000 */
.L_x_493:
        /* <DEDUP_REMOVED lines=13> */
.L_x_496:
[----:B------:R-:W-:Y:S05]  /*21c90*/  BSYNC B1 ;  /* 0x0000000000017941 */ /* 0x000fea0003800000 */
.L_x_495:
        /* <DEDUP_REMOVED lines=13> */
.L_x_498:
[----:B------:R-:W-:Y:S05]  /*21d70*/  BSYNC B1 ;  /* 0x0000000000017941 */ /* 0x000fea0003800000 */
.L_x_497:
        /* <DEDUP_REMOVED lines=13> */
.L_x_500:
[----:B------:R-:W-:Y:S05]  /*21e50*/  BSYNC B1 ;  /* 0x0000000000017941 */ /* 0x000fea0003800000 */
.L_x_499:
        /* <DEDUP_REMOVED lines=13> */
.L_x_502:
[----:B------:R-:W-:Y:S05]  /*21f30*/  BSYNC B1 ;  /* 0x0000000000017941 */ /* 0x000fea0003800000 */
.L_x_501:
        /* <DEDUP_REMOVED lines=13> */
.L_x_504:
[----:B------:R-:W-:Y:S05]  /*22010*/  BSYNC B1 ;  /* 0x0000000000017941 */ /* 0x000fea0003800000 */
.L_x_503:
        /* <DEDUP_REMOVED lines=13> */
.L_x_506:
[----:B------:R-:W-:Y:S05]  /*220f0*/  BSYNC B1 ;  /* 0x0000000000017941 */ /* 0x000fea0003800000 */
.L_x_505:
        /* <DEDUP_REMOVED lines=13> */
.L_x_508:
[----:B------:R-:W-:Y:S05]  /*221d0*/  BSYNC B1 ;  /* 0x0000000000017941 */ /* 0x000fea0003800000 */
.L_x_507:
        /* <DEDUP_REMOVED lines=13> */
.L_x_510:
[----:B------:R-:W-:Y:S05]  /*222b0*/  BSYNC B1 ;  /* 0x0000000000017941 */ /* 0x000fea0003800000 */
.L_x_509:
        /* <DEDUP_REMOVED lines=13> */
.L_x_512:
[----:B------:R-:W-:Y:S05]  /*22390*/  BSYNC B1 ;  /* 0x0000000000017941 */ /* 0x000fea0003800000 */
.L_x_511:
        /* <DEDUP_REMOVED lines=13> */
.L_x_514:
[----:B------:R-:W-:Y:S05]  /*22470*/  BSYNC B1 ;  /* 0x0000000000017941 */ /* 0x000fea0003800000 */
.L_x_513:
        /* <DEDUP_REMOVED lines=13> */
.L_x_516:
[----:B------:R-:W-:Y:S05]  /*22550*/  BSYNC B1 ;  /* 0x0000000000017941 */ /* 0x000fea0003800000 */
.L_x_515:
        /* <DEDUP_REMOVED lines=13> */
.L_x_518:
[----:B------:R-:W-:Y:S05]  /*22630*/  BSYNC B1 ;  /* 0x0000000000017941 */ /* 0x000fea0003800000 */
.L_x_517:
        /* <DEDUP_REMOVED lines=13> */
.L_x_520:
[----:B------:R-:W-:Y:S05]  /*22710*/  BSYNC B1 ;  /* 0x0000000000017941 */ /* 0x000fea0003800000 */
.L_x_519:
        /* <DEDUP_REMOVED lines=13> */
.L_x_522:
[----:B------:R-:W-:Y:S05]  /*227f0*/  BSYNC B1 ;  /* 0x0000000000017941 */ /* 0x000fea0003800000 */
.L_x_521:
        /* <DEDUP_REMOVED lines=13> */
.L_x_524:
[----:B------:R-:W-:Y:S05]  /*228d0*/  BSYNC B1 ;  /* 0x0000000000017941 */ /* 0x000fea0003800000 */
.L_x_523:
        /* <DEDUP_REMOVED lines=13> */
.L_x_526:
[----:B------:R-:W-:Y:S05]  /*229b0*/  BSYNC B1 ;  /* 0x0000000000017941 */ /* 0x000fea0003800000 */
.L_x_525:
        /* <DEDUP_REMOVED lines=13> */
.L_x_528:
[----:B------:R-:W-:Y:S05]  /*22a90*/  BSYNC B1 ;  /* 0x0000000000017941 */ /* 0x000fea0003800000 */
.L_x_527:
        /* <DEDUP_REMOVED lines=13> */
.L_x_530:
[----:B------:R-:W-:Y:S05]  /*22b70*/  BSYNC B1 ;  /* 0x0000000000017941 */ /* 0x000fea0003800000 */
.L_x_529:
        /* <DEDUP_REMOVED lines=13> */
.L_x_532:
[----:B------:R-:W-:Y:S05]  /*22c50*/  BSYNC B1 ;  /* 0x0000000000017941 */ /* 0x000fea0003800000 */
.L_x_531:
        /* <DEDUP_REMOVED lines=13> */
.L_x_534:
[----:B------:R-:W-:Y:S05]  /*22d30*/  BSYNC B1 ;  /* 0x0000000000017941 */ /* 0x000fea0003800000 */
.L_x_533:
        /* <DEDUP_REMOVED lines=13> */
.L_x_536:
[----:B------:R-:W-:Y:S05]  /*22e10*/  BSYNC B1 ;  /* 0x0000000000017941 */ /* 0x000fea0003800000 */
.L_x_535:
        /* <DEDUP_REMOVED lines=13> */
.L_x_538:
[----:B------:R-:W-:Y:S05]  /*22ef0*/  BSYNC B1 ;  /* 0x0000000000017941 */ /* 0x000fea0003800000 */
.L_x_537:
        /* <DEDUP_REMOVED lines=13> */
.L_x_540:
[----:B------:R-:W-:Y:S05]  /*22fd0*/  BSYNC B1 ;  /* 0x0000000000017941 */ /* 0x000fea0003800000 */
.L_x_539:
        /* <DEDUP_REMOVED lines=13> */
.L_x_542:
[----:B------:R-:W-:Y:S05]  /*230b0*/  BSYNC B1 ;  /* 0x0000000000017941 */ /* 0x000fea0003800000 */
.L_x_541:
        /* <DEDUP_REMOVED lines=13> */
.L_x_544:
[----:B------:R-:W-:Y:S05]  /*23190*/  BSYNC B1 ;  /* 0x0000000000017941 */ /* 0x000fea0003800000 */
.L_x_543:
        /* <DEDUP_REMOVED lines=13> */
.L_x_546:
[----:B------:R-:W-:Y:S05]  /*23270*/  BSYNC B1 ;  /* 0x0000000000017941 */ /* 0x000fea0003800000 */
.L_x_545:
[----:B--234-:R-:W2:Y:S01]  /*23280*/  LDL.LU R3, [R1+0x444] ;  /* 0x0004440001037983 */ /* 0x01cea20000300800 */
[----:B-----5:R-:W-:Y:S01]  /*23290*/  LOP3.LUT R6, R6, 0xff, RZ, 0xc0, !PT ;  /* 0x000000ff06067812 */ /* 0x020fe200078ec0ff */
[----:B------:R-:W-:Y:S01]  /*232a0*/  BSSY B1, `(.L_x_547) ;  /* 0x000000b000017945 */ /* 0x000fe20003800000 */
[----:B------:R-:W-:Y:S02]  /*232b0*/  ISETP.LT.OR P2, PT, R0, 0xf9, !P1 ;  /* 0x000000f90000780c */ /* 0x000fe40004f41670 */
[----:B------:R-:W-:Y:S02]  /*232c0*/  F2FP.F16.E4M3.UNPACK_B R6, R6 ;  /* 0x00000006ff06723e */ /* 0x000fe400020006ff */
[----:B------:R-:W-:-:S03]  /*232d0*/  PRMT R2, RZ, 0x7610, R2 ;  /* 0x00007610ff027816 */ /* 0x000fc60000000002 */
[----:B------:R-:W-:-:S05]  /*232e0*/  HADD2.F32 R6, -RZ, R6.H0_H0 ;  /* 0x20000006ff067230 */ /* 0x000fca0000004100 */
[----:B------:R-:W-:-:S04]  /*232f0*/  FMUL R6, R6, UR21 ;  /* 0x0000001506067c20 */ /* 0x000fc80008400000 */
[----:B--2---:R-:W-:-:S05]  /*23300*/  FFMA R6, R3, UR20, R6 ;  /* 0x0000001403067c23 */ /* 0x004fca0008000006 */
[----:B------:R-:W-:-:S05]  /*23310*/  F2FP.SATFINITE.E4M3.F32.PACK_AB_MERGE_C R3, RZ, R6, RZ ;  /* 0x00000006ff03723e */ /* 0x000fca00048070ff */
[----:B------:R2:W-:Y:S01]  /*23320*/  @!P0 STG.E.U8 desc[UR14][R30.64+0xf9], R3 ;  /* 0x0000f9031e008986 */ /* 0x0005e2000c10110e */
[----:B------:R-:W-:Y:S05]  /*23330*/  @P2 BRA `(.L_x_548) ;  /* 0x0000000000042947 */ /* 0x000fea0003800000 */
[----:B------:R3:W5:Y:S02]  /*23340*/  LDG.E.U8 R2, desc[UR14][R4.64+0xf8] ;  /* 0x0000f80e04027981 */ /* 0x000764000c1e1100 */
.L_x_548:
[----:B------:R-:W-:Y:S05]  /*23350*/  BSYNC B1 ;  /* 0x0000000000017941 */ /* 0x000fea0003800000 */
.L_x_547:
[----:B--2---:R-:W2:Y:S01]  /*23360*/  LDL.LU R3, [R1+0x448] ;  /* 0x0004480001037983 */ /* 0x004ea20000300800 */
        /* <DEDUP_REMOVED lines=12> */
.L_x_550:
[----:B------:R-:W-:Y:S05]  /*23430*/  BSYNC B1 ;  /* 0x0000000000017941 */ /* 0x000fea0003800000 */
.L_x_549:
[----:B------:R-:W-:Y:S05]  /*23440*/  @P1 BRA `(.L_x_551) ;  /* 0x0000004800841947 */ /* 0x000fea0003800000 */
[----:B------:R-:W2:Y:S01]  /*23450*/  LDL.LU R2, [R1+0x44c] ;  /* 0x00044c0001027983 */ /* 0x000ea20000300800 */
[----:B-----5:R-:W-:-:S04]  /*23460*/  LOP3.LUT R0, R0, 0xff, RZ, 0xc0, !PT ;  /* 0x000000ff00007812 */ /* 0x020fc800078ec0ff */
[----:B------:R-:W-:-:S05]  /*23470*/  F2FP.F16.E4M3.UNPACK_B R0, R0 ;  /* 0x00000000ff00723e */ /* 0x000fca00020006ff */
[----:B------:R-:W-:-:S05]  /*23480*/  HADD2.F32 R0, -RZ, R0.H0_H0 ;  /* 0x20000000ff007230 */ /* 0x000fca0000004100 */
[----:B------:R-:W-:-:S04]  /*23490*/  FMUL R0, R0, UR21 ;  /* 0x0000001500007c20 */ /* 0x000fc80008400000 */
[----:B--2---:R-:W-:-:S05]  /*234a0*/  FFMA R0, R2, UR20, R0 ;  /* 0x0000001402007c23 */ /* 0x004fca0008000000 */
[----:B------:R-:W-:-:S05]  /*234b0*/  F2FP.SATFINITE.E4M3.F32.PACK_AB_MERGE_C R3, RZ, R0, RZ ;  /* 0x00000000ff03723e */ /* 0x000fca00048070ff */
[----:B------:R2:W-:Y:S01]  /*234c0*/  STG.E.U8 desc[UR14][R28.64+0xf9], R3 ;  /* 0x0000f9031c007986 */ /* 0x0005e2000c10110e */
[----:B------:R-:W-:Y:S05]  /*234d0*/  BRA `(.L_x_551) ;  /* 0x0000004800607947 */ /* 0x000fea0003800000 */
.L_x_38:
[----:B------:R-:W-:Y:S01]  /*234e0*/  ISETP.GE.AND P3, PT, R34, 0x1, PT ;  /* 0x000000012200780c */ /* 0x000fe20003f66270 */
[----:B-----5:R-:W-:Y:S01]  /*234f0*/  FMUL R2, R2, UR20 ;  /* 0x0000001402027c20 */ /* 0x020fe20008400000 */
[----:B------:R-:W2:Y:S02]  /*23500*/  LDL.LU R40, [R1+0x200] ;  /* 0x0002000001287983 */ /* 0x000ea40000300800 */
[----:B------:R-:W-:Y:S02]  /*23510*/  ISETP.LT.OR P0, PT, R0, 0x1, !P3 ;  /* 0x000000010000780c */ /* 0x000fe40005f01670 */
[----:B------:R-:W-:Y:S01]  /*23520*/  F2FP.SATFINITE.E4M3.F32.PACK_AB_MERGE_C R2, RZ, R2, RZ ;  /* 0x00000002ff02723e */ /* 0x000fe200048070ff */
[----:B------:R-:W-:Y:S01]  /*23530*/  FMUL R3, R3, UR20 ;  /* 0x0000001403037c20 */ /* 0x000fe20008400000 */
[----:B------:R-:W-:Y:S01]  /*23540*/  ISETP.GE.AND P2, PT, R34, 0x9, PT ;  /* 0x000000092200780c */ /* 0x000fe20003f46270 */
[----:B------:R-:W-:Y:S01]  /*23550*/  FMUL R4, R4, UR20 ;  /* 0x0000001404047c20 */ /* 0x000fe20008400000 */
[----:B------:R-:W-:Y:S01]  /*23560*/  FMUL R5, R5, UR20 ;  /* 0x0000001405057c20 */ /* 0x000fe20008400000 */
[----:B------:R-:W-:Y:S01]  /*23570*/  ISETP.LT.OR P1, PT, R0, 0x9, !P3 ;  /* 0x000000090000780c */ /* 0x000fe20005f21670 */
[----:B------:R-:W-:Y:S01]  /*23580*/  FMUL R6, R6, UR20 ;  /* 0x0000001406067c20 */ /* 0x000fe20008400000 */
[----:B------:R-:W-:Y:S01]  /*23590*/  ISETP.LT.OR P5, PT, R0, 0xa, !P3 ;  /* 0x0000000a0000780c */ /* 0x000fe20005fa1670 */
[----:B------:R-:W-:Y:S01]  /*235a0*/  FMUL R7, R7, UR20 ;  /* 0x0000001407077c20 */ /* 0x000fe20008400000 */
[----:B------:R-:W-:Y:S01]  /*235b0*/  FMUL R8, R8, UR20 ;  /* 0x0000001408087c20 */ /* 0x000fe20008400000 */
[----:B------:R-:W-:Y:S01]  /*235c0*/  FMUL R9, R9, UR20 ;  /* 0x0000001409097c20 */ /* 0x000fe20008400000 */
[----:B------:R-:W-:Y:S01]  /*235d0*/  @!P0 STG.E.U8 desc[UR14][R24.64], R2 ;  /* 0x0000000218008986 */ /* 0x000fe2000c10110e */
[----:B------:R-:W-:-:S02]  /*235e0*/  ISETP.LT.OR P0, PT, R0, 0x2, !P3 ;  /* 0x000000020000780c */ /* 0x000fc40005f01670 */
[----:B------:R-:W-:Y:S01]  /*235f0*/  F2FP.SATFINITE.E4M3.F32.PACK_AB_MERGE_C R3, RZ, R3, RZ ;  /* 0x00000003ff03723e */ /* 0x000fe200048070ff */
[----:B------:R-:W-:Y:S01]  /*23600*/  FMUL R10, R10, UR20 ;  /* 0x000000140a0a7c20 */ /* 0x000fe20008400000 */
[----:B------:R-:W-:Y:S01]  /*23610*/  F2FP.SATFINITE.E4M3.F32.PACK_AB_MERGE_C R4, RZ, R4, RZ ;  /* 0x00000004ff04723e */ /* 0x000fe200048070ff */
[----:B------:R-:W-:Y:S01]  /*23620*/  FMUL R11, R11, UR20 ;  /* 0x000000140b0b7c20 */ /* 0x000fe20008400000 */
[----:B------:R-:W-:Y:S01]  /*23630*/  FMUL R12, R12, UR20 ;  /* 0x000000140c0c7c20 */ /* 0x000fe20008400000 */
[----:B------:R-:W-:Y:S01]  /*23640*/  FMUL R13, R13, UR20 ;  /* 0x000000140d0d7c20 */ /* 0x000fe20008400000 */
[----:B------:R-:W-:Y:S01]  /*23650*/  FMUL R14, R14, UR20 ;  /* 0x000000140e0e7c20 */ /* 0x000fe20008400000 */
[----:B------:R-:W-:Y:S01]  /*23660*/  FMUL R15, R15, UR20 ;  /* 0x000000140f0f7c20 */ /* 0x000fe20008400000 */
[----:B------:R-:W-:Y:S01]  /*23670*/  FMUL R16, R16, UR20 ;  /* 0x0000001410107c20 */ /* 0x000fe20008400000 */
[----:B------:R-:W-:Y:S01]  /*23680*/  FMUL R17, R17, UR20 ;  /* 0x0000001411117c20 */ /* 0x000fe20008400000 */
[----:B------:R-:W-:Y:S01]  /*23690*/  FMUL R18, R18, UR20 ;  /* 0x0000001412127c20 */ /* 0x000fe20008400000 */
[----:B------:R0:W-:Y:S01]  /*236a0*/  @!P0 STG.E.U8 desc[UR14][R24.64+0x1], R3 ;  /* 0x0000010318008986 */ /* 0x0001e2000c10110e */
[----:B------:R-:W-:-:S02]  /*236b0*/  ISETP.LT.OR P0, PT, R0, 0x1, !P2 ;  /* 0x000000010000780c */ /* 0x000fc40005701670 */
[----:B------:R-:W-:Y:S01]  /*236c0*/  F2FP.SATFINITE.E4M3.F32.PACK_AB_MERGE_C R5, RZ, R5, RZ ;  /* 0x00000005ff05723e */ /* 0x000fe200048070ff */
[----:B------:R-:W-:Y:S01]  /*236d0*/  FMUL R19, R19, UR20 ;  /* 0x0000001413137c20 */ /* 0x000fe20008400000 */
[----:B------:R-:W-:Y:S01]  /*236e0*/  FMUL R20, R20, UR20 ;  /* 0x0000001414147c20 */ /* 0x000fe20008400000 */
[----:B------:R-:W-:Y:S01]  /*236f0*/  FMUL R21, R21, UR20 ;  /* 0x0000001415157c20 */ /* 0x000fe20008400000 */
[----:B------:R-:W3:Y:S07]  /*23700*/  LDL.LU R39, [R1+0x204] ;  /* 0x0002040001277983 */ /* 0x000eee0000300800 */
[----:B------:R-:W-:Y:S01]  /*23710*/  @!P0 STG.E.U8 desc[UR14][R26.64], R4 ;  /* 0x000000041a008986 */ /* 0x000fe2000c10110e */
[----:B------:R-:W-:-:S02]  /*23720*/  ISETP.LT.OR P0, PT, R0, 0x2, !P2 ;  /* 0x000000020000780c */ /* 0x000fc40005701670 */
[----:B------:R-:W-:Y:S01]  /*23730*/  F2FP.SATFINITE.E4M3.F32.PACK_AB_MERGE_C R6, RZ, R6, RZ ;  /* 0x00000006ff06723e */ /* 0x000fe200048070ff */
[----:B------:R-:W-:Y:S01]  /*23740*/  FMUL R22, R22, UR20 ;  /* 0x0000001416167c20 */ /* 0x000fe20008400000 */
[----:B------:R-:W-:Y:S01]  /*23750*/  F2FP.SATFINITE.E4M3.F32.PACK_AB_MERGE_C R7, RZ, R7, RZ ;  /* 0x00000007ff07723e */ /* 0x000fe200048070ff */
[----:B------:R-:W4:Y:S08]  /*23760*/  LDL.LU R35, [R1+0x208] ;  /* 0x0002080001237983 */ /* 0x000f300000300800 */
[----:B------:R1:W-:Y:S01]  /*23770*/  @!P0 STG.E.U8 desc[UR14][R26.64+0x1], R5 ;  /* 0x000001051a008986 */ /* 0x0003e2000c10110e */
[----:B------:R-:W-:-:S02]  /*23780*/  ISETP.LT.OR P0, PT, R0, 0x9, !P2 ;  /* 0x000000090000780c */ /* 0x000fc40005701670 */
[----:B------:R-:W-:Y:S01]  /*23790*/  F2FP.SATFINITE.E4M3.F32.PACK_AB_MERGE_C R8, RZ, R8, RZ ;  /* 0x00000008ff08723e */ /* 0x000fe200048070ff */
[----:B------:R-:W-:Y:S01]  /*237a0*/  @!P1 STG.E.U8 desc[UR14][R24.64+0x8], R6 ;  /* 0x0000080618009986 */ /* 0x000fe2000c10110e */
[----:B------:R-:W-:-:S03]  /*237b0*/  ISETP.LT.OR P1, PT, R0, 0xa, !P2 ;  /* 0x0000000a0000780c */ /* 0x000fc60005721670 */
[----:B------:R-:W-:Y:S01]  /*237c0*/  @!P5 STG.E.U8 desc[UR14][R24.64+0x9], R7 ;  /* 0x000009071800d986 */ /* 0x000fe2000c10110e */
[C---:B------:R-:W-:Y:S02]  /*237d0*/  ISETP.LT.OR P5, PT, R0.reuse, 0x11, !P3 ;  /* 0x000000110000780c */ /* 0x040fe40005fa1670 */
[----:B------:R-:W-:Y:S01]  /*237e0*/  F2FP.SATFINITE.E4M3.F32.PACK_AB_MERGE_C R9, RZ, R9, RZ ;  /* 0x00000009ff09723e */ /* 0x000fe200048070ff */
[----:B------:R-:W-:Y:S01]  /*237f0*/  FMUL R23, R23, UR20 ;  /* 0x0000001417177c20 */ /* 0x000fe20008400000 */
[----:B------:R-:W-:Y:S01]  /*23800*/  F2FP.SATFINITE.E4M3.F32.PACK_AB_MERGE_C R10, RZ, R10, RZ ;  /* 0x0000000aff0a723e */ /* 0x000fe200048070ff */
[----:B------:R-:W-:Y:S01]  /*23810*/  @!P0 STG.E.U8 desc[UR14][R26.64+0x8], R8 ;  /* 0x000008081a008986 */ /* 0x000fe2000c10110e */
[C---:B------:R-:W-:Y:S02]  /*23820*/  ISETP.LT.OR P0, PT, R0.reuse, 0x12, !P3 ;  /* 0x000000120000780c */ /* 0x040fe40005f01670 */
[----:B------:R-:W-:Y:S01]  /*23830*/  F2FP.SATFINITE.E4M3.F32.PACK_AB_MERGE_C R11, RZ, R11, RZ ;  /* 0x0000000bff0b723e */ /* 0x000fe200048070ff */
[----:B------:R-:W-:Y:S01]  /*23840*/  @!P1 STG.E.U8 desc[UR14][R26.64+0x9], R9 ;  /* 0x000009091a009986 */ /* 0x000fe2000c10110e */
[----:B------:R-:W-:-:S03]  /*23850*/  ISETP.LT.OR P1, PT, R0, 0x11, !P2 ;  /* 0x000000110000780c */ /* 0x000fc60005721670 */
[----:B------:R-:W-:Y:S01]  /*23860*/  @!P5 STG.E.U8 desc[UR14][R24.64+0x10], R10 ;  /* 0x0000100a1800d986 */ /* 0x000fe2000c10110e */
[C---:B------:R-:W-:Y:S02]  /*23870*/  ISETP.LT.OR P5, PT, R0.reuse, 0x12, !P2 ;  /* 0x000000120000780c */ /* 0x040fe400057a1670 */
[----:B------:R-:W-:Y:S01]  /*23880*/  F2FP.SATFINITE.E4M3.F32.PACK_AB_MERGE_C R12, RZ, R12, RZ ;  /* 0x0000000cff0c723e */ /* 0x000fe200048070ff */
[----:B------:R-:W3:Y:S04]  /*23890*/  LDL.LU R33, [R1+0x20c] ;  /* 0x00020c0001217983 */ /* 0x000ee80000300800 */
[----:B------:R-:W-:Y:S01]  /*238a0*/  @!P0 STG.E.U8 desc[UR14][R24.64+0x11], R11 ;  /* 0x0000110b18008986 */ /* 0x000fe2000c10110e */
[----:B------:R-:W-:Y:S02]  /*238b0*/  ISETP.LT.OR P0, PT, R0, 0x19, !P3 ;  /* 0x000000190000780c */ /* 0x000fe40005f01670 */
[----:B------:R-:W-:-:S02]  /*238c0*/  F2FP.SATFINITE.E4M3.F32.PACK_AB_MERGE_C R13, RZ, R13, RZ ;  /* 0x0000000dff0d723e */ /* 0x000fc400048070ff */
[----:B------:R-:W-:Y:S01]  /*238d0*/  F2FP.SATFINITE.E4M3.F32.PACK_AB_MERGE_C R14, RZ, R14, RZ ;  /* 0x0000000eff0e723e */ /* 0x000fe200048070ff */
[----:B------:R-:W-:Y:S01]  /*238e0*/  @!P1 STG.E.U8 desc[UR14][R26.64+0x10], R12 ;  /* 0x0000100c1a009986 */ /* 0x000fe2000c10110e */
[----:B------:R-:W-:-:S03]  /*238f0*/  ISETP.LT.OR P1, PT, R0, 0x1a, !P3 ;  /* 0x0000001a0000780c */ /* 0x000fc60005f21670 */
[----:B------:R-:W-:Y:S01]  /*23900*/  @!P5 STG.E.U8 desc[UR14][R26.64+0x11], R13 ;  /* 0x0000110d1a00d986 */ /* 0x000fe2000c10110e */
[----:B------:R-:W-:-:S03]  /*23910*/  ISETP.LT.OR P5, PT, R0, 0x19, !P2 ;  /* 0x000000190000780c */ /* 0x000fc600057a1670 */
[----:B------:R-:W-:Y:S01]  /*23920*/  @!P0 STG.E.U8 desc[UR14][R24.64+0x18], R14 ;  /* 0x0000180e18008986 */ /* 0x000fe2000c10110e */
[C---:B------:R-:W-:Y:S02]  /*23930*/  ISETP.LT.OR P0, PT, R0.reuse, 0x1a, !P2 ;  /* 0x0000001a0000780c */ /* 0x040fe40005701670 */
[----:B------:R-:W-:Y:S01]  /*23940*/  F2FP.SATFINITE.E4M3.F32.PACK_AB_MERGE_C R15, RZ, R15, RZ ;  /* 0x0000000fff0f723e */ /* 0x000fe200048070ff */
[----:B------:R-:W3:Y:S01]  /*23950*/  LDL.LU R32, [R1+0x210] ;  /* 0x0002100001207983 */ /* 0x000ee20000300800 */
[----:B------:R-:W-:Y:S02]  /*23960*/  F2FP.SATFINITE.E4M3.F32.PACK_AB_MERGE_C R16, RZ, R16, RZ ;  /* 0x00000010ff10723e */ /* 0x000fe400048070ff */
[----:B------:R-:W-:Y:S01]  /*23970*/  F2FP.SATFINITE.E4M3.F32.PACK_AB_MERGE_C R17, RZ, R17, RZ ;  /* 0x00000011ff11723e */ /* 0x000fe200048070ff */
[----:B------:R-:W-:Y:S01]  /*23980*/  @!P1 STG.E.U8 desc[UR14][R24.64+0x19], R15 ;  /* 0x0000190f18009986 */ /* 0x000fe2000c10110e */
[----:B------:R-:W-:-:S03]  /*23990*/  ISETP.LT.OR P1, PT, R0, 0x21, !P3 ;  /* 0x000000210000780c */ /* 0x000fc60005f21670 */
[----:B------:R-:W-:Y:S01]  /*239a0*/  @!P5 STG.E.U8 desc[UR14][R26.64+0x18], R16 ;  /* 0x000018101a00d986 */ /* 0x000fe2000c10110e */
[----:B------:R-:W-:-:S03]  /*239b0*/  ISETP.LT.OR P5, PT, R0, 0x22, !P3 ;  /* 0x000000220000780c */ /* 0x000fc60005fa1670 */
[----:B------:R-:W-:Y:S01]  /*239c0*/  @!P0 STG.E.U8 desc[UR14][R26.64+0x19], R17 ;  /* 0x000019111a008986 */ /* 0x000fe2000c10110e */
[----:B------:R-:W-:Y:S02]  /*239d0*/  ISETP.LT.OR P0, PT, R0, 0x21, !P2 ;  /* 0x000000210000780c */ /* 0x000fe40005701670 */
[----:B------:R-:W-:Y:S01]  /*239e0*/  F2FP.SATFINITE.E4M3.F32.PACK_AB_MERGE_C R18, RZ, R18, RZ ;  /* 0x00000012ff12723e */ /* 0x000fe200048070ff */
[----:B------:R-:W-:Y:S01]  /*239f0*/  FMUL R152, R152, UR20 ;  /* 0x0000001498987c20 */ /* 0x000fe20008400000 */
[----:B------:R-:W-:Y:S01]  /*23a00*/  F2FP.SATFINITE.E4M3.F32.PACK_AB_MERGE_C R19, RZ, R19, RZ ;  /* 0x00000013ff13723e */ /* 0x000fe200048070ff */
[----:B------:R-:W-:Y:S01]  /*23a10*/  FMUL R153, R153, UR20 ;  /* 0x0000001499997c20 */ /* 0x000fe20008400000 */
        /* <DEDUP_REMOVED lines=24> */
[C---:B------:R-:W-:Y:S02]  /*23ba0*/  ISETP.LT.OR P1, PT, R0.reuse, 0x32, !P3 ;  /* 0x000000320000780c */ /* 0x040fe40005f21670 */
[C---:B------:R-:W-:Y:S01]  /*23bb0*/  ISETP.LT.OR P6, PT, R0.reuse, 0x32, !P2 ;  /* 0x000000320000780c */ /* 0x040fe200057c1670 */
[----:B------:R-:W-:Y:S01]  /*23bc0*/  @!P5 STG.E.U8 desc[UR14][R26.64+0x29], R153 ;  /* 0x000029991a00d986 */ /* 0x000fe2000c10110e */
[----:B------:R-:W-:-:S03]  /*23bd0*/  ISETP.LT.OR P5, PT, R0, 0x31, !P2 ;  /* 0x000000310000780c */ /* 0x000fc600057a1670 */
[----:B------:R-:W-:Y:S01]  /*23be0*/  @!P0 STG.E.U8 desc[UR14][R24.64+0x30], R154 ;  /* 0x0000309a18008986 */ /* 0x000fe2000c10110e */
[----:B------:R-:W-:Y:S01]  /*23bf0*/  ISETP.LT.OR P0, PT, R0, 0x39, !P3 ;  /* 0x000000390000780c */ /* 0x000fe20005f01670 */
[----:B------:R-:W-:Y:S01]  /*23c00*/  FMUL R158, R158, UR20 ;  /* 0x000000149e9e7c20 */ /* 0x000fe20008400000 */
[----:B------:R-:W-:Y:S01]  /*23c10*/  F2FP.SATFINITE.E4M3.F32.PACK_AB_MERGE_C R155, RZ, R155, RZ ;  /* 0x0000009bff9b723e */ /* 0x000fe200048070ff */
[----:B------:R-:W-:Y:S01]  /*23c20*/  FMUL R159, R159, UR20 ;  /* 0x000000149f9f7c20 */ /* 0x000fe20008400000 */
        /* <DEDUP_REMOVED lines=36> */
[----:B0-----:R-:W-:Y:S01]  /*23e70*/  F2FP.SATFINITE.E4M3.F32.PACK_AB_MERGE_C R3, RZ, R166, RZ ;  /* 0x000000a6ff03723e */ /* 0x001fe200048070ff */
[----:B------:R-:W-:Y:S01]  /*23e80*/  @!P1 STG.E.U8 desc[UR14][R24.64+0x41], R163 ;  /* 0x000041a318009986 */ /* 0x000fe2000c10110e */
[----:B------:R-:W-:-:S03]  /*23e90*/  ISETP.LT.OR P1, PT, R0, 0x4a, !P3 ;  /* 0x0000004a0000780c */ /* 0x000fc60005f21670 */
[----:B------:R-:W-:Y:S01]  /*23ea0*/  @!P5 STG.E.U8 desc[UR14][R26.64+0x40], R164 ;  /* 0x000040a41a00d986 */ /* 0x000fe2000c10110e */
[----:B------:R-:W-:-:S03]  /*23eb0*/  ISETP.LT.OR P5, PT, R0, 0x49, !P2 ;  /* 0x000000490000780c */ /* 0x000fc600057a1670 */
[----:B------:R-:W-:Y:S01]  /*23ec0*/  @!P6 STG.E.U8 desc[UR14][R26.64+0x41], R165 ;  /* 0x000041a51a00e986 */ /* 0x000fe2000c10110e */
[----:B------:R-:W-:-:S03]  /*23ed0*/  ISETP.LT.OR P6, PT, R0, 0x4a, !P2 ;  /* 0x0000004a0000780c */ /* 0x000fc600057c1670 */
[----:B------:R0:W-:Y:S01]  /*23ee0*/  @!P0 STG.E.U8 desc[UR14][R24.64+0x48], R3 ;  /* 0x0000480318008986 */ /* 0x0001e2000c10110e */
[----:B------:R-:W-:Y:S01]  /*23ef0*/  ISETP.LT.OR P0, PT, R0, 0x51, !P3 ;  /* 0x000000510000780c */ /* 0x000fe20005f01670 */
[----:B------:R-:W-:Y:S01]  /*23f00*/  FMUL R170, R170, UR20 ;  /* 0x00000014aaaa7c20 */ /* 0x000fe20008400000 */
[----:B------:R-:W-:Y:S01]  /*23f10*/  F2FP.SATFINITE.E4M3.F32.PACK_AB_MERGE_C R167, RZ, R167, RZ ;  /* 0x000000a7ffa7723e */ /* 0x000fe200048070ff */
[----:B------:R-:W-:Y:S01]  /*23f20*/  FMUL R171, R171, UR20 ;  /* 0x00000014abab7c20 */ /* 0x000fe20008400000 */
[----:B-1----:R-:W-:Y:S01]  /*23f30*/  F2FP.SATFINITE.E4M3.F32.PACK_AB_MERGE_C R5, RZ, R168, RZ ;  /* 0x000000a8ff05723e */ /* 0x002fe200048070ff */
[----:B------:R-:W-:Y:S01]  /*23f40*/  FMUL R172, R172, UR20 ;  /* 0x00000014acac7c20 */ /* 0x000fe20008400000 */
[----:B------:R-:W-:Y:S01]  /*23f50*/  F2FP.SATFINITE.E4M3.F32.PACK_AB_MERGE_C R169, RZ, R169, RZ ;  /* 0x000000a9ffa9723e */ /* 0x000fe200048070ff */
[----:B------:R-:W-:Y:S01]  /*23f60*/  @!P1 STG.E.U8 desc[UR14][R24.64+0x49], R167 ;  /* 0x000049a718009986 */ /* 0x000fe2000c10110e */
[----:B0-----:R-:W-:-:S03]  /*23f70*/  F2FP.SATFINITE.E4M3.F32.PACK_AB_MERGE_C R3, RZ, R170, RZ ;  /* 0x000000aaff03723e */ /* 0x001fc600048070ff */
[----:B------:R0:W-:Y:S01]  /*23f80*/  @!P5 STG.E.U8 desc[UR14][R26.64+0x48], R5 ;  /* 0x000048051a00d986 */ /* 0x0001e2000c10110e */
[C---:B------:R-:W-:Y:S02]  /*23f90*/  ISETP.LT.OR P1, PT, R0.reuse, 0x52, !P3 ;  /* 0x000000520000780c */ /* 0x040fe40005f21670 */
[C---:B------:R-:W-:Y:S01]  /*23fa0*/  ISETP.LT.OR P5, PT, R0.reuse, 0x51, !P2 ;  /* 0x000000510000780c */ /* 0x040fe200057a1670 */
[----:B------:R-:W-:Y:S01]  /*23fb0*/  @!P6 STG.E.U8 desc[UR14][R26.64+0x49], R169 ;  /* 0x000049a91a00e986 */ /* 0x000fe2000c10110e */
[----:B------:R-:W-:-:S03]  /*23fc0*/  ISETP.LT.OR P6, PT, R0, 0x52, !P2 ;  /* 0x000000520000780c */ /* 0x000fc600057c1670 */
[----:B------:R1:W-:Y:S01]  /*23fd0*/  @!P0 STG.E.U8 desc[UR14][R24.64+0x50], R3 ;  /* 0x0000500318008986 */ /* 0x0003e2000c10110e */
[----:B------:R-:W-:Y:S01]  /*23fe0*/  ISETP.LT.OR P0, PT, R0, 0x59, !P3 ;  /* 0x000000590000780c */ /* 0x000fe20005f01670 */
[----:B------:R-:W-:Y:S01]  /*23ff0*/  FMUL R173, R173, UR20 ;  /* 0x00000014adad7c20 */ /* 0x000fe20008400000 */
[----:B------:R-:W-:Y:S01]  /*24000*/  FMUL R174, R174, UR20 ;  /* 0x00000014aeae7c20 */ /* 0x000fe20008400000 */
[----:B------:R-:W-:Y:S01]  /*24010*/  F2FP.SATFINITE.E4M3.F32.PACK_AB_MERGE_C R171, RZ, R171, RZ ;  /* 0x000000abffab723e */ /* 0x000fe200048070ff */
[----:B------:R-:W-:Y:S01]  /*24020*/  FMUL R175, R175, UR20 ;  /* 0x00000014afaf7c20 */ /* 0x000fe20008400000 */
[----:B0-----:R-:W-:Y:S01]  /*24030*/  F2FP.SATFINITE.E4M3.F32.PACK_AB_MERGE_C R5, RZ, R172, RZ ;  /* 0x000000acff05723e */ /* 0x001fe200048070ff */
[----:B------:R-:W-:Y:S01]  /*24040*/  FMUL R176, R176, UR20 ;  /* 0x00000014b0b07c20 */ /* 0x000fe20008400000 */
[----:B------:R-:W-:Y:S01]  /*24050*/  F2FP.SATFINITE.E4M3.F32.PACK_AB_MERGE_C R173, RZ, R173, RZ ;  /* 0x000000adffad723e */ /* 0x000fe200048070ff */
[----:B------:R-:W-:Y:S01]  /*24060*/  @!P1 STG.E.U8 desc[UR14][R24.64+0x51], R171 ;  /* 0x000051ab18009986 */ /* 0x000fe2000c10110e */
[----:B-1----:R-:W-:-:S03]  /*24070*/  F2FP.SATFINITE.E4M3.F32.PACK_AB_MERGE_C R3, RZ, R174, RZ ;  /* 0x000000aeff03723e */ /* 0x002fc600048070ff */
        /* <DEDUP_REMOVED lines=220> */
[----:B------:R-:W3:Y:S01]  /*24e40*/  LDL.LU R38, [R1+0x214] ;  /* 0x0002140001267983 */ /* 0x000ee20000300800 */
[----:B------:R-:W-:Y:S02]  /*24e50*/  F2FP.SATFINITE.E4M3.F32.PACK_AB_MERGE_C R229, RZ, R229, RZ ;  /* 0x000000e5ffe5723e */ /* 0x000fe400048070ff */
[----:B-1----:R-:W-:Y:S01]  /*24e60*/  F2FP.SATFINITE.E4M3.F32.PACK_AB_MERGE_C R3, RZ, R230, RZ ;  /* 0x000000e6ff03723e */ /* 0x002fe200048070ff */
[----:B------:R-:W-:Y:S01]  /*24e70*/  @!P1 STG.E.U8 desc[UR14][R24.64+0xc1], R227 ;  /* 0x0000c1e318009986 */ /* 0x000fe2000c10110e */
[----:B------:R-:W-:-:S03]  /*24e80*/  ISETP.LT.OR P1, PT, R0, 0xca, !P3 ;  /* 0x000000ca0000780c */ /* 0x000fc60005f21670 */
[----:B------:R0:W-:Y:S01]  /*24e90*/  @!P5 STG.E.U8 desc[UR14][R26.64+0xc0], R5 ;  /* 0x0000c0051a00d986 */ /* 0x0001e2000c10110e */
[----:B------:R-:W-:-:S03]  /*24ea0*/  ISETP.LT.OR P5, PT, R0, 0xc9, !P2 ;  /* 0x000000c90000780c */ /* 0x000fc600057a1670 */
[----:B------:R-:W-:Y:S01]  /*24eb0*/  @!P6 STG.E.U8 desc[UR14][R26.64+0xc1], R229 ;  /* 0x0000c1e51a00e986 */ /* 0x000fe2000c10110e */
[----:B------:R-:W-:-:S03]  /*24ec0*/  ISETP.LT.OR P6, PT, R0, 0xca, !P2 ;  /* 0x000000ca0000780c */ /* 0x000fc600057c1670 */
[----:B------:R3:W-:Y:S01]  /*24ed0*/  @!P0 STG.E.U8 desc[UR14][R24.64+0xc8], R3 ;  /* 0x0000c80318008986 */ /* 0x0007e2000c10110e */
[----:B------:R-:W-:Y:S01]  /*24ee0*/  ISETP.LT.OR P0, PT, R0, 0xd1, !P3 ;  /* 0x000000d10000780c */ /* 0x000fe20005f01670 */
[----:B------:R-:W-:Y:S01]  /*24ef0*/  FMUL R232, R232, UR20 ;  /* 0x00000014e8e87c20 */ /* 0x000fe20008400000 */
[----:B------:R-:W-:Y:S01]  /*24f00*/  FMUL R233, R233, UR20 ;  /* 0x00000014e9e97c20 */ /* 0x000fe20008400000 */
[----:B------:R-:W3:Y:S01]  /*24f10*/  LDL.LU R37, [R1+0x218] ;  /* 0x0002180001257983 */ /* 0x000ee20000300800 */
[----:B------:R-:W-:Y:S01]  /*24f20*/  FMUL R234, R234, UR20 ;  /* 0x00000014eaea7c20 */ /* 0x000fe20008400000 */
[----:B------:R-:W-:Y:S02]  /*24f30*/  F2FP.SATFINITE.E4M3.F32.PACK_AB_MERGE_C R231, RZ, R231, RZ ;  /* 0x000000e7ffe7723e */ /* 0x000fe400048070ff */
[----:B------:R-:W3:Y:S01]  /*24f40*/  LDL.LU R36, [R1+0x21c] ;  /* 0x00021c0001247983 */ /* 0x000ee20000300800 */
[----:B0-----:R-:W-:Y:S01]  /*24f50*/  F2FP.SATFINITE.E4M3.F32.PACK_AB_MERGE_C R5, RZ, R232, RZ ;  /* 0x000000e8ff05723e */ /* 0x001fe200048070ff */
[----:B--2---:R-:W-:Y:S01]  /*24f60*/  FMUL R2, R40, UR20 ;  /* 0x0000001428027c20 */ /* 0x004fe20008400000 */
[----:B------:R-:W-:Y:S01]  /*24f70*/  F2FP.SATFINITE.E4M3.F32.PACK_AB_MERGE_C R233, RZ, R233, RZ ;  /* 0x000000e9ffe9723e */ /* 0x000fe200048070ff */
[----:B----4-:R-:W-:Y:S01]  /*24f80*/  FMUL R4, R35, UR20 ;  /* 0x0000001423047c20 */ /* 0x010fe20008400000 */
[----:B------:R-:W-:Y:S01]  /*24f90*/  F2FP.SATFINITE.E4M3.F32.PACK_AB_MERGE_C R7, RZ, R234, RZ ;  /* 0x000000eaff07723e */ /* 0x000fe200048070ff */
[----:B------:R-:W2:Y:S01]  /*24fa0*/  LDL.LU R35, [R1+0x220] ;  /* 0x0002200001237983 */ /* 0x000ea20000300800 */
[----:B------:R-:W-:Y:S01]  /*24fb0*/  FMUL R235, R235, UR20 ;  /* 0x00000014ebeb7c20 */ /* 0x000fe20008400000 */
[----:B------:R-:W-:Y:S01]  /*24fc0*/  FMUL R236, R236, UR20 ;  /* 0x00000014ecec7c20 */ /* 0x000fe20008400000 */
[----:B---3--:R-:W-:Y:S01]  /*24fd0*/  FMUL R3, R39, UR20 ;  /* 0x0000001427037c20 */ /* 0x008fe20008400000 */
[----:B------:R-:W-:Y:S01]  /*24fe0*/  @!P1 STG.E.U8 desc[UR14][R24.64+0xc9], R231 ;  /* 0x0000c9e718009986 */ /* 0x000fe2000c10110e */
[C---:B------:R-:W-:Y:S01]  /*24ff0*/  ISETP.LT.OR P1, PT, R0.reuse, 0xd2, !P3 ;  /* 0x000000d20000780c */ /* 0x040fe20005f21670 */
[----:B------:R-:W-:Y:S01]  /*25000*/  FMUL R237, R237, UR20 ;  /* 0x00000014eded7c20 */ /* 0x000fe20008400000 */
[----:B------:R-:W-:Y:S01]  /*25010*/  F2FP.SATFINITE.E4M3.F32.PACK_AB_MERGE_C R235, RZ, R235, RZ ;  /* 0x000000ebffeb723e */ /* 0x000fe200048070ff */
[----:B------:R0:W-:Y:S01]  /*25020*/  @!P5 STG.E.U8 desc[UR14][R26.64+0xc8], R5 ;  /* 0x0000c8051a00d986 */ /* 0x0001e2000c10110e */
[----:B------:R-:W-:-:S02]  /*25030*/  ISETP.LT.OR P5, PT, R0, 0xd1, !P2 ;  /* 0x000000d10000780c */ /* 0x000fc400057a1670 */
[----:B------:R-:W-:Y:S01]  /*25040*/  F2FP.SATFINITE.E4M3.F32.PACK_AB_MERGE_C R9, RZ, R236, RZ ;  /* 0x000000ecff09723e */ /* 0x000fe200048070ff */
[----:B------:R-:W-:Y:S01]  /*25050*/  @!P6 STG.E.U8 desc[UR14][R26.64+0xc9], R233 ;  /* 0x0000c9e91a00e986 */ /* 0x000fe2000c10110e */
[C---:B------:R-:W-:Y:S02]  /*25060*/  ISETP.LT.OR P6, PT, R0.reuse, 0xd2, !P2 ;  /* 0x000000d20000780c */ /* 0x040fe400057c1670 */
[----:B------:R-:W-:Y:S01]  /*25070*/  F2FP.SATFINITE.E4M3.F32.PACK_AB_MERGE_C R237, RZ, R237, RZ ;  /* 0x000000edffed723e */ /* 0x000fe200048070ff */
[----:B------:R1:W-:Y:S01]  /*25080*/  @!P0 STG.E.U8 desc[UR14][R24.64+0xd0], R7 ;  /* 0x0000d00718008986 */ /* 0x0003e2000c10110e */
[C---:B------:R-:W-:Y:S01]  /*25090*/  ISETP.LT.OR P0, PT, R0.reuse, 0xd9, !P3 ;  /* 0x000000d90000780c */ /* 0x040fe20005f01670 */
[----:B0-----:R-:W-:Y:S02]  /*250a0*/  FMUL R5, R33, UR20 ;  /* 0x0000001421057c20 */ /* 0x001fe40008400000 */
[----:B------:R-:W-:Y:S01]  /*250b0*/  @!P1 STG.E.U8 desc[UR14][R24.64+0xd1], R235 ;  /* 0x0000d1eb18009986 */ /* 0x000fe2000c10110e */
[----:B------:R-:W-:-:S03]  /*250c0*/  ISETP.LT.OR P1, PT, R0, 0xda, !P3 ;  /* 0x000000da0000780c */ /* 0x000fc60005f21670 */
[----:B------:R-:W3:Y:S01]  /*250d0*/  LDL.LU R33, [R1+0x224] ;  /* 0x0002240001217983 */ /* 0x000ee20000300800 */
[----:B-1----:R-:W-:Y:S01]  /*250e0*/  F2FP.SATFINITE.E4M3.F32.PACK_AB_MERGE_C R7, RZ, R2, RZ ;  /* 0x00000002ff07723e */ /* 0x002fe200048070ff */
[----:B------:R-:W-:Y:S02]  /*250f0*/  FMUL R2, R32, UR20 ;  /* 0x0000001420027c20 */ /* 0x000fe40008400000 */
[----:B------:R-:W4:Y:S04]  /*25100*/  LDL.LU R40, [R1+0x228] ;  /* 0x0002280001287983 */ /* 0x000f280000300800 */
[----:B------:R-:W4:Y:S04]  /*25110*/  LDL.LU R32, [R1+0x22c] ;  /* 0x00022c0001207983 */ /* 0x000f280000300800 */
[----:B------:R-:W4:Y:S01]  /*25120*/  LDL.LU R39, [R1+0x230] ;  /* 0x0002300001277983 */ /* 0x000f220000300800 */
[----:B------:R-:W-:-:S03]  /*25130*/  F2FP.SATFINITE.E4M3.F32.PACK_AB_MERGE_C R11, RZ, R4, RZ ;  /* 0x00000004ff0b723e */ /* 0x000fc600048070ff */
[----:B------:R0:W-:Y:S01]  /*25140*/  @!P5 STG.E.U8 desc[UR14][R26.64+0xd0], R9 ;  /* 0x0000d0091a00d986 */ /* 0x0001e2000c10110e */
[C---:B------:R-:W-:Y:S02]  /*25150*/  ISETP.LT.OR P5, PT, R0.reuse, 0xd9, !P2 ;  /* 0x000000d90000780c */ /* 0x040fe400057a1670 */
[----:B------:R-:W-:Y:S01]  /*25160*/  F2FP.SATFINITE.E4M3.F32.PACK_AB_MERGE_C R13, RZ, R5, RZ ;  /* 0x00000005ff0d723e */ /* 0x000fe200048070ff */
[----:B------:R-:W-:Y:S01]  /*25170*/  @!P6 STG.E.U8 desc[UR14][R26.64+0xd1], R237 ;  /* 0x0000d1ed1a00e986 */ /* 0x000fe2000c10110e */
[----:B------:R-:W-:Y:S02]  /*25180*/  ISETP.LT.OR P6, PT, R0, 0xda, !P2 ;  /* 0x000000da0000780c */ /* 0x000fe400057c1670 */
[----:B0-----:R-:W-:Y:S01]  /*25190*/  F2FP.SATFINITE.E4M3.F32.PACK_AB_MERGE_C R9, RZ, R3, RZ ;  /* 0x00000003ff09723e */ /* 0x001fe200048070ff */
[----:B------:R0:W-:Y:S04]  /*251a0*/  @!P0 STG.E.U8 desc[UR14][R24.64+0xd8], R7 ;  /* 0x0000d80718008986 */ /* 0x0001e8000c10110e */
[----:B------:R1:W-:Y:S01]  /*251b0*/  @!P1 STG.E.U8 desc[UR14][R24.64+0xd9], R9 ;  /* 0x0000d90918009986 */ /* 0x0003e2000c10110e */
[----:B0-----:R-:W-:-:S03]  /*251c0*/  F2FP.SATFINITE.E4M3.F32.PACK_AB_MERGE_C R7, RZ, R2, RZ ;  /* 0x00000002ff07723e */ /* 0x001fc600048070ff */
[----:B------:R0:W-:Y:S01]  /*251d0*/  @!P5 STG.E.U8 desc[UR14][R26.64+0xd8], R11 ;  /* 0x0000d80b1a00d986 */ /* 0x0001e2000c10110e */
[----:B------:R-:W-:-:S03]  /*251e0*/  FMUL R3, R38, UR20 ;  /* 0x0000001426037c20 */ /* 0x000fc60008400000 */
[----:B------:R-:W4:Y:S02]  /*251f0*/  LDL.LU R38, [R1+0x234] ;  /* 0x0002340001267983 */ /* 0x000f240000300800 */
[----:B-1----:R-:W-:Y:S01]  /*25200*/  F2FP.SATFINITE.E4M3.F32.PACK_AB_MERGE_C R9, RZ, R3, RZ ;  /* 0x00000003ff09723e */ /* 0x002fe200048070ff */
[----:B------:R-:W-:Y:S02]  /*25210*/  FMUL R4, R37, UR20 ;  /* 0x0000001425047c20 */ /* 0x000fe40008400000 */
[----:B------:R-:W4:Y:S01]  /*25220*/  LDL.LU R37, [R1+0x238] ;  /* 0x0002380001257983 */ /* 0x000f220000300800 */
[----:B------:R-:W-:-:S03]  /*25230*/  FMUL R5, R36, UR20 ;  /* 0x0000001424057c20 */ /* 0x000fc60008400000 */
[----:B------:R-:W4:Y:S01]  /*25240*/  LDL.LU R36, [R1+0x23c] ;  /* 0x00023c0001247983 */ /* 0x000f220000300800 */
[----:B--2---:R-:W-:-:S03]  /*25250*/  FMUL R2, R35, UR20 ;  /* 0x0000001423027c20 */ /* 0x004fc60008400000 */
[----:B------:R-:W2:Y:S01]  /*25260*/  LDL.LU R35, [R1+0x240] ;  /* 0x0002400001237983 */ /* 0x000ea20000300800 */
[----:B0-----:R-:W-:Y:S01]  /*25270*/  F2FP.SATFINITE.E4M3.F32.PACK_AB_MERGE_C R11, RZ, R4, RZ ;  /* 0x00000004ff0b723e */ /* 0x001fe200048070ff */
[----:B---3--:R-:W-:Y:S02]  /*25280*/  FMUL R3, R33, UR20 ;  /* 0x0000001421037c20 */ /* 0x008fe40008400000 */
[----:B------:R-:W3:Y:S01]  /*25290*/  LDL.LU R33, [R1+0x244] ;  /* 0x0002440001217983 */ /* 0x000ee20000300800 */
[----:B----4-:R-:W-:-:S03]  /*252a0*/  FMUL R4, R32, UR20 ;  /* 0x0000001420047c20 */ /* 0x010fc60008400000 */
[----:B------:R-:W4:Y:S04]  /*252b0*/  LDL.LU R32, [R1+0x248] ;  /* 0x0002480001207983 */ /* 0x000f280000300800 */
[----:B------:R0:W-:Y:S01]  /*252c0*/  @!P6 STG.E.U8 desc[UR14][R26.64+0xd9], R13 ;  /* 0x0000d90d1a00e986 */ /* 0x0001e2000c10110e */
[C---:B------:R-:W-:Y:S02]  /*252d0*/  ISETP.LT.OR P6, PT, R0.reuse, 0xe2, !P3 ;  /* 0x000000e20000780c */ /* 0x040fe40005fc1670 */
[C---:B------:R-:W-:Y:S02]  /*252e0*/  ISETP.LT.OR P5, PT, R0.reuse, 0xe1, !P3 ;  /* 0x000000e10000780c */ /* 0x040fe40005fa1670 */
[C---:B------:R-:W-:Y:S02]  /*252f0*/  ISETP.LT.OR P0, PT, R0.reuse, 0xe1, !P2 ;  /* 0x000000e10000780c */ /* 0x040fe40005701670 */
[----:B------:R-:W-:-:S02]  /*25300*/  ISETP.LT.OR P1, PT, R0, 0xe2, !P2 ;  /* 0x000000e20000780c */ /* 0x000fc40005721670 */
[----:B------:R-:W-:-:S05]  /*25310*/  F2FP.SATFINITE.E4M3.F32.PACK_AB_MERGE_C R5, RZ, R5, RZ ;  /* 0x00000005ff05723e */ /* 0x000fca00048070ff */
[----:B------:R-:W-:Y:S01]  /*25320*/  @!P6 STG.E.U8 desc[UR14][R24.64+0xe1], R9 ;  /* 0x0000e1091800e986 */ /* 0x000fe2000c10110e */
[----:B------:R-:W-:Y:S02]  /*25330*/  ISETP.LT.OR P6, PT, R0, 0xe9, !P3 ;  /* 0x000000e90000780c */ /* 0x000fe40005fc1670 */
[----:B0-----:R-:W-:Y:S01]  /*25340*/  F2FP.SATFINITE.E4M3.F32.PACK_AB_MERGE_C R13, RZ, R2, RZ ;  /* 0x00000002ff0d723e */ /* 0x001fe200048070ff */
[----:B------:R-:W-:Y:S01]  /*25350*/  FMUL R2, R40, UR20 ;  /* 0x0000001428027c20 */ /* 0x000fe20008400000 */
[----:B------:R0:W-:Y:S01]  /*25360*/  @!P5 STG.E.U8 desc[UR14][R24.64+0xe0], R7 ;  /* 0x0000e0071800d986 */ /* 0x0001e2000c10110e */
[----:B------:R-:W-:-:S03]  /*25370*/  ISETP.LT.OR P5, PT, R0, 0xea, !P2 ;  /* 0x000000ea0000780c */ /* 0x000fc600057a1670 */
[----:B------:R-:W-:Y:S01]  /*25380*/  @!P0 STG.E.U8 desc[UR14][R26.64+0xe0], R11 ;  /* 0x0000e00b1a008986 */ /* 0x000fe2000c10110e */
[----:B------:R-:W-:-:S03]  /*25390*/  ISETP.LT.OR P0, PT, R0, 0xea, !P3 ;  /* 0x000000ea0000780c */ /* 0x000fc60005f01670 */
[----:B------:R1:W-:Y:S01]  /*253a0*/  @!P1 STG.E.U8 desc[UR14][R26.64+0xe1], R5 ;  /* 0x0000e1051a009986 */ /* 0x0003e2000c10110e */
[----:B------:R-:W-:-:S03]  /*253b0*/  ISETP.LT.OR P1, PT, R0, 0xe9, !P2 ;  /* 0x000000e90000780c */ /* 0x000fc60005721670 */
[----:B------:R-:W4:Y:S01]  /*253c0*/  LDL.LU R40, [R1+0x24c] ;  /* 0x00024c0001287983 */ /* 0x000f220000300800 */
[----:B0-----:R-:W-:-:S03]  /*253d0*/  F2FP.SATFINITE.E4M3.F32.PACK_AB_MERGE_C R7, RZ, R3, RZ ;  /* 0x00000003ff07723e */ /* 0x001fc600048070ff */
[----:B------:R-:W-:Y:S01]  /*253e0*/  @!P6 STG.E.U8 desc[UR14][R24.64+0xe8], R13 ;  /* 0x0000e80d1800e986 */ /* 0x000fe2000c10110e */
[----:B-1----:R-:W-:Y:S01]  /*253f0*/  F2FP.SATFINITE.E4M3.F32.PACK_AB_MERGE_C R5, RZ, R2, RZ ;  /* 0x00000002ff05723e */ /* 0x002fe200048070ff */
[----:B------:R-:W-:Y:S02]  /*25400*/  FMUL R2, R39, UR20 ;  /* 0x0000001427027c20 */ /* 0x000fe40008400000 */
[----:B------:R-:W4:Y:S01]  /*25410*/  LDL.LU R39, [R1+0x250] ;  /* 0x0002500001277983 */ /* 0x000f220000300800 */
[----:B------:R-:W-:Y:S02]  /*25420*/  ISETP.LT.OR P6, PT, R0, 0xf1, !P3 ;  /* 0x000000f10000780c */ /* 0x000fe40005fc1670 */
[----:B------:R-:W-:Y:S02]  /*25430*/  F2FP.SATFINITE.E4M3.F32.PACK_AB_MERGE_C R9, RZ, R4, RZ ;  /* 0x00000004ff09723e */ /* 0x000fe400048070ff */
[----:B------:R-:W-:Y:S01]  /*25440*/  F2FP.SATFINITE.E4M3.F32.PACK_AB_MERGE_C R11, RZ, R2, RZ ;  /* 0x00000002ff0b723e */ /* 0x000fe200048070ff */
[----:B------:R0:W-:Y:S04]  /*25450*/  @!P0 STG.E.U8 desc[UR14][R24.64+0xe9], R7 ;  /* 0x0000e90718008986 */ /* 0x0001e8000c10110e */
[----:B------:R1:W-:Y:S04]  /*25460*/  @!P5 STG.E.U8 desc[UR14][R26.64+0xe9], R9 ;  /* 0x0000e9091a00d986 */ /* 0x0003e8000c10110e */
[----:B------:R-:W-:Y:S04]  /*25470*/  @!P1 STG.E.U8 desc[UR14][R26.64+0xe8], R5 ;  /* 0x0000e8051a009986 */ /* 0x000fe8000c10110e */
[----:B------:R2:W-:Y:S01]  /*25480*/  @!P6 STG.E.U8 desc[UR14][R24.64+0xf0], R11 ;  /* 0x0000f00b1800e986 */ /* 0x0005e2000c10110e */
[----:B------:R-:W-:-:S03]  /*25490*/  FMUL R3, R38, UR20 ;  /* 0x0000001426037c20 */ /* 0x000fc60008400000 */
[----:B------:R-:W4:Y:S02]  /*254a0*/  LDL.LU R38, [R1+0x254] ;  /* 0x0002540001267983 */ /* 0x000f240000300800 */
[----:B0-----:R-:W-:Y:S01]  /*254b0*/  F2FP.SATFINITE.E4M3.F32.PACK_AB_MERGE_C R7, RZ, R3, RZ ;  /* 0x00000003ff07723e */ /* 0x001fe200048070ff */
[----:B------:R-:W-:Y:S02]  /*254c0*/  FMUL R4, R37, UR20 ;  /* 0x0000001425047c20 */ /* 0x000fe40008400000 */
[----:B------:R-:W4:Y:S01]  /*254d0*/  LDL.LU R37, [R1+0x258] ;  /* 0x0002580001257983 */ /* 0x000f220000300800 */
[----:B------:R-:W-:-:S03]  /*254e0*/  FMUL R2, R36, UR20 ;  /* 0x0000001424027c20 */ /* 0x000fc60008400000 */
[----:B------:R-:W4:Y:S02]  /*254f0*/  LDL.LU R36, [R1+0x25c] ;  /* 0x00025c0001247983 */ /* 0x000f240000300800 */
[----:B-1----:R-:W-:Y:S01]  /*25500*/  F2FP.SATFINITE.E4M3.F32.PACK_AB_MERGE_C R9, RZ, R2, RZ ;  /* 0x00000002ff09723e */ /* 0x002fe200048070ff */
[----:B--2---:R-:W-:Y:S02]  /*25510*/  FMUL R2, R35, UR20 ;  /* 0x0000001423027c20 */ /* 0x004fe40008400000 */
[----:B------:R-:W2:Y:S03]  /*25520*/  LDL.LU R35, [R1+0x260] ;  /* 0x0002600001237983 */ /* 0x000ea60000300800 */
[----:B------:R-:W-:Y:S01]  /*25530*/  F2FP.SATFINITE.E4M3.F32.PACK_AB_MERGE_C R11, RZ, R2, RZ ;  /* 0x00000002ff0b723e */ /* 0x000fe200048070ff */
[----:B---3--:R-:W-:Y:S02]  /*25540*/  FMUL R3, R33, UR20 ;  /* 0x0000001421037c20 */ /* 0x008fe40008400000 */
[----:B------:R-:W3:Y:S01]  /*25550*/  LDL.LU R33, [R1+0x264] ;  /* 0x0002640001217983 */ /* 0x000ee20000300800 */
[----:B----4-:R-:W-:-:S03]  /*25560*/  FMUL R2, R32, UR20 ;  /* 0x0000001420027c20 */ /* 0x010fc60008400000 */
[----:B------:R-:W4:Y:S01]  /*25570*/  LDL.LU R32, [R1+0x268] ;  /* 0x0002680001207983 */ /* 0x000f220000300800 */
[C---:B------:R-:W-:Y:S02]  /*25580*/  ISETP.LT.OR P0, PT, R0.reuse, 0xf2, !P3 ;  /* 0x000000f20000780c */ /* 0x040fe40005f01670 */
[C---:B------:R-:W-:Y:S02]  /*25590*/  ISETP.LT.OR P5, PT, R0.reuse, 0xf2, !P2 ;  /* 0x000000f20000780c */ /* 0x040fe400057a1670 */
[C---:B------:R-:W-:Y:S02]  /*255a0*/  ISETP.LT.OR P1, PT, R0.reuse, 0xf1, !P2 ;  /* 0x000000f10000780c */ /* 0x040fe40005721670 */
[----:B------:R-:W-:Y:S02]  /*255b0*/  ISETP.LT.OR P6, PT, R0, 0xf9, !P3 ;  /* 0x000000f90000780c */ /* 0x000fe40005fc1670 */
[----:B------:R-:W-:Y:S02]  /*255c0*/  F2FP.SATFINITE.E4M3.F32.PACK_AB_MERGE_C R13, RZ, R3, RZ ;  /* 0x00000003ff0d723e */ /* 0x000fe400048070ff */
[----:B------:R-:W-:-:S03]  /*255d0*/  F2FP.SATFINITE.E4M3.F32.PACK_AB_MERGE_C R5, RZ, R4, RZ ;  /* 0x00000004ff05723e */ /* 0x000fc600048070ff */
[----:B------:R0:W-:Y:S01]  /*255e0*/  @!P0 STG.E.U8 desc[UR14][R24.64+0xf1], R7 ;  /* 0x0000f10718008986 */ /* 0x0001e2000c10110e */
[----:B------:R-:W-:-:S03]  /*255f0*/  ISETP.LT.OR P3, PT, R0, 0xfa, !P3 ;  /* 0x000000fa0000780c */ /* 0x000fc60005f61670 */
[----:B------:R1:W-:Y:S01]  /*25600*/  @!P5 STG.E.U8 desc[UR14][R26.64+0xf1], R9 ;  /* 0x0000f1091a00d986 */ /* 0x0003e2000c10110e */
[----:B------:R-:W-:Y:S02]  /*25610*/  ISETP.LT.OR P5, PT, R0, 0xf9, !P2 ;  /* 0x000000f90000780c */ /* 0x000fe400057a1670 */
[----:B0-----:R-:W-:Y:S01]  /*25620*/  F2FP.SATFINITE.E4M3.F32.PACK_AB_MERGE_C R7, RZ, R2, RZ ;  /* 0x00000002ff07723e */ /* 0x001fe200048070ff */
[----:B------:R-:W-:Y:S01]  /*25630*/  @!P1 STG.E.U8 desc[UR14][R26.64+0xf0], R5 ;  /* 0x0000f0051a009986 */ /* 0x000fe2000c10110e */
[----:B------:R-:W-:-:S03]  /*25640*/  FMUL R2, R40, UR20 ;  /* 0x0000001428027c20 */ /* 0x000fc60008400000 */
[----:B------:R-:W4:Y:S01]  /*25650*/  LDL.LU R40, [R1+0x26c] ;  /* 0x00026c0001287983 */ /* 0x000f220000300800 */
[----:B------:R-:W-:-:S03]  /*25660*/  FMUL R3, R39, UR20 ;  /* 0x0000001427037c20 */ /* 0x000fc60008400000 */
[----:B------:R-:W4:Y:S01]  /*25670*/  LDL.LU R39, [R1+0x270] ;  /* 0x0002700001277983 */ /* 0x000f220000300800 */
[----:B-1----:R-:W-:-:S03]  /*25680*/  F2FP.SATFINITE.E4M3.F32.PACK_AB_MERGE_C R9, RZ, R2, RZ ;  /* 0x00000002ff09723e */ /* 0x002fc600048070ff */
        /* <DEDUP_REMOVED lines=17> */
[----:B------:R-:W4:Y:S01]  /*257a0*/  LDL.LU R32, [R1+0x288] ;  /* 0x0002880001207983 */ /* 0x000f220000300800 */
[----:B------:R-:W-:Y:S02]  /*257b0*/  ISETP.GE.AND P1, PT, R34, 0x81, PT ;  /* 0x000000812200780c */ /* 0x000fe40003f26270 */
[C---:B------:R-:W-:Y:S02]  /*257c0*/  ISETP.LT.OR P2, PT, R0.reuse, 0xfa, !P2 ;  /* 0x000000fa0000780c */ /* 0x040fe40005741670 */
[C---:B------:R-:W-:Y:S02]  /*257d0*/  ISETP.LT.OR P6, PT, R0.reuse, 0x1, !P1 ;  /* 0x000000010000780c */ /* 0x040fe40004fc1670 */
[----:B------:R-:W-:Y:S02]  /*257e0*/  ISETP.LT.OR P3, PT, R0, 0x2, !P1 ;  /* 0x000000020000780c */ /* 0x000fe40004f61670 */
[----:B------:R-:W-:-:S07]  /*257f0*/  ISETP.GE.AND P0, PT, R34, 0x89, PT ;  /* 0x000000892200780c */ /* 0x000fce0003f06270 */
[----:B------:R0:W-:Y:S04]  /*25800*/  @!P2 STG.E.U8 desc[UR14][R26.64+0xf9], R9 ;  /* 0x0000f9091a00a986 */ /* 0x0001e8000c10110e */
[----:B------:R-:W-:Y:S01]  /*25810*/  @!P6 STG.E.U8 desc[UR14][R30.64], R11 ;  /* 0x0000000b1e00e986 */ /* 0x000fe2000c10110e */
[C---:B------:R-:W-:Y:S02]  /*25820*/  ISETP.LT.OR P6, PT, R0.reuse, 0x2, !P0 ;  /* 0x000000020000780c */ /* 0x040fe400047c1670 */
[C---:B------:R-:W-:Y:S01]  /*25830*/  ISETP.LT.OR P5, PT, R0.reuse, 0x1, !P0 ;  /* 0x000000010000780c */ /* 0x040fe200047a1670 */
[----:B------:R1:W-:Y:S01]  /*25840*/  @!P3 STG.E.U8 desc[UR14][R30.64+0x1], R13 ;  /* 0x0000010d1e00b986 */ /* 0x0003e2000c10110e */
[----:B------:R-:W-:Y:S02]  /*25850*/  ISETP.LT.OR P2, PT, R0, 0xa, !P1 ;  /* 0x0000000a0000780c */ /* 0x000fe40004f41670 */
[----:B0-----:R-:W-:Y:S01]  /*25860*/  F2FP.SATFINITE.E4M3.F32.PACK_AB_MERGE_C R9, RZ, R3, RZ ;  /* 0x00000003ff09723e */ /* 0x001fe200048070ff */
[----:B------:R-:W-:-:S02]  /*25870*/  FMUL R3, R40, UR20 ;  /* 0x0000001428037c20 */ /* 0x000fc40008400000 */
[----:B------:R-:W4:Y:S01]  /*25880*/  LDL.LU R40, [R1+0x28c] ;  /* 0x00028c0001287983 */ /* 0x000f220000300800 */
[----:B-1----:R-:W-:Y:S02]  /*25890*/  F2FP.SATFINITE.E4M3.F32.PACK_AB_MERGE_C R13, RZ, R2, RZ ;  /* 0x00000002ff0d723e */ /* 0x002fe400048070ff */
[C---:B------:R-:W-:Y:S01]  /*258a0*/  ISETP.LT.OR P3, PT, R0.reuse, 0x9, !P1 ;  /* 0x000000090000780c */ /* 0x040fe20004f61670 */
[----:B------:R0:W-:Y:S01]  /*258b0*/  @!P6 STG.E.U8 desc[UR14][R28.64+0x1], R7 ;  /* 0x000001071c00e986 */ /* 0x0001e2000c10110e */
[----:B------:R-:W-:Y:S01]  /*258c0*/  F2FP.SATFINITE.E4M3.F32.PACK_AB_MERGE_C R5, RZ, R5, RZ ;  /* 0x00000005ff05723e */ /* 0x000fe200048070ff */
[----:B------:R-:W-:Y:S02]  /*258d0*/  FMUL R2, R39, UR20 ;  /* 0x0000001427027c20 */ /* 0x000fe40008400000 */
[----:B------:R-:W4:Y:S01]  /*258e0*/  LDL.LU R39, [R1+0x290] ;  /* 0x0002900001277983 */ /* 0x000f220000300800 */
[----:B------:R-:W-:Y:S02]  /*258f0*/  F2FP.SATFINITE.E4M3.F32.PACK_AB_MERGE_C R11, RZ, R4, RZ ;  /* 0x00000004ff0b723e */ /* 0x000fe400048070ff */
[----:B------:R-:W-:-:S02]  /*25900*/  ISETP.LT.OR P6, PT, R0, 0xa, !P0 ;  /* 0x0000000a0000780c */ /* 0x000fc400047c1670 */
[----:B0-----:R-:W-:Y:S01]  /*25910*/  F2FP.SATFINITE.E4M3.F32.PACK_AB_MERGE_C R7, RZ, R2, RZ ;  /* 0x00000002ff07723e */ /* 0x001fe200048070ff */
[----:B------:R0:W-:Y:S04]  /*25920*/  @!P5 STG.E.U8 desc[UR14][R28.64], R5 ;  /* 0x000000051c00d986 */ /* 0x0001e8000c10110e */
[----:B------:R-:W-:Y:S04]  /*25930*/  @!P2 STG.E.U8 desc[UR14][R30.64+0x9], R11 ;  /* 0x0000090b1e00a986 */ /* 0x000fe8000c10110e */
[----:B------:R1:W-:Y:S01]  /*25940*/  @!P3 STG.E.U8 desc[UR14][R30.64+0x8], R9 ;  /* 0x000008091e00b986 */ /* 0x0003e2000c10110e */
[----:B0-----:R-:W-:-:S05]  /*25950*/  F2FP.SATFINITE.E4M3.F32.PACK_AB_MERGE_C R5, RZ, R3, RZ ;  /* 0x00000003ff05723e */ /* 0x001fca00048070ff */
[----:B------:R4:W-:Y:S01]  /*25960*/  @!P6 STG.E.U8 desc[UR14][R28.64+0x9], R5 ;  /* 0x000009051c00e986 */ /* 0x0009e2000c10110e */
[----:B------:R-:W-:-:S03]  /*25970*/  FMUL R4, R38, UR20 ;  /* 0x0000001426047c20 */ /* 0x000fc60008400000 */
[----:B------:R-:W4:Y:S02]  /*25980*/  LDL.LU R38, [R1+0x294] ;  /* 0x0002940001267983 */ /* 0x000f240000300800 */
[----:B-1----:R-:W-:Y:S01]  /*25990*/  F2FP.SATFINITE.E4M3.F32.PACK_AB_MERGE_C R9, RZ, R4, RZ ;  /* 0x00000004ff09723e */ /* 0x002fe200048070ff */
[----:B------:R-:W-:Y:S02]  /*259a0*/  FMUL R2, R37, UR20 ;  /* 0x0000001425027c20 */ /* 0x000fe40008400000 */
[----:B------:R-:W4:Y:S03]  /*259b0*/  LDL.LU R37, [R1+0x298] ;  /* 0x0002980001257983 */ /* 0x000f260000300800 */
[----:B------:R-:W-:Y:S01]  /*259c0*/  F2FP.SATFINITE.E4M3.F32.PACK_AB_MERGE_C R11, RZ, R2, RZ ;  /* 0x00000002ff0b723e */ /* 0x000fe200048070ff */
[----:B------:R-:W-:Y:S02]  /*259d0*/  FMUL R2, R36, UR20 ;  /* 0x0000001424027c20 */ /* 0x000fe40008400000 */
[----:B------:R-:W4:Y:S01]  /*259e0*/  LDL.LU R36, [R1+0x29c] ;  /* 0x00029c0001247983 */ /* 0x000f220000300800 */
[----:B--2---:R-:W-:-:S03]  /*259f0*/  FMUL R3, R35, UR20 ;  /* 0x0000001423037c20 */ /* 0x004fc60008400000 */
[----:B------:R-:W2:Y:S01]  /*25a00*/  LDL.LU R35, [R1+0x2a0] ;  /* 0x0002a00001237983 */ /* 0x000ea20000300800 */
[----:B---3--:R-:W-:-:S03]  /*25a10*/  FMUL R4, R33, UR20 ;  /* 0x0000001421047c20 */ /* 0x008fc60008400000 */
[----:B------:R-:W3:Y:S01]  /*25a20*/  LDL.LU R33, [R1+0x2a4] ;  /* 0x0002a40001217983 */ /* 0x000ee20000300800 */
[----:B----4-:R-:W-:-:S03]  /*25a30*/  FMUL R5, R32, UR20 ;  /* 0x0000001420057c20 */ /* 0x010fc60008400000 */
[----:B------:R-:W4:Y:S01]  /*25a40*/  LDL.LU R32, [R1+0x2a8] ;  /* 0x0002a80001207983 */ /* 0x000f220000300800 */
[C---:B------:R-:W-:Y:S02]  /*25a50*/  ISETP.LT.OR P5, PT, R0.reuse, 0x9, !P0 ;  /* 0x000000090000780c */ /* 0x040fe400047a1670 */
[C---:B------:R-:W-:Y:S02]  /*25a60*/  ISETP.LT.OR P3, PT, R0.reuse, 0x11, !P1 ;  /* 0x000000110000780c */ /* 0x040fe40004f61670 */
[C---:B------:R-:W-:Y:S02]  /*25a70*/  ISETP.LT.OR P2, PT, R0.reuse, 0x12, !P1 ;  /* 0x000000120000780c */ /* 0x040fe40004f41670 */
[----:B------:R-:W-:-:S07]  /*25a80*/  ISETP.LT.OR P6, PT, R0, 0x12, !P0 ;  /* 0x000000120000780c */ /* 0x000fce00047c1670 */
[----:B------:R-:W-:Y:S01]  /*25a90*/  @!P5 STG.E.U8 desc[UR14][R28.64+0x8], R13 ;  /* 0x0000080d1c00d986 */ /* 0x000fe2000c10110e */
[----:B------:R-:W-:-:S03]  /*25aa0*/  ISETP.LT.OR P5, PT, R0, 0x11, !P0 ;  /* 0x000000110000780c */ /* 0x000fc600047a1670 */
[----:B------:R0:W-:Y:S01]  /*25ab0*/  @!P3 STG.E.U8 desc[UR14][R30.64+0x10], R7 ;  /* 0x000010071e00b986 */ /* 0x0001e2000c10110e */
[----:B------:R-:W-:-:S03]  /*25ac0*/  ISETP.LT.OR P3, PT, R0, 0x19, !P1 ;  /* 0x000000190000780c */ /* 0x000fc60004f61670 */
[----:B------:R1:W-:Y:S01]  /*25ad0*/  @!P2 STG.E.U8 desc[UR14][R30.64+0x11], R9 ;  /* 0x000011091e00a986 */ /* 0x0003e2000c10110e */
[----:B------:R-:W-:Y:S02]  /*25ae0*/  ISETP.LT.OR P2, PT, R0, 0x1a, !P1 ;  /* 0x0000001a0000780c */ /* 0x000fe40004f41670 */
[----:B0-----:R-:W-:Y:S01]  /*25af0*/  F2FP.SATFINITE.E4M3.F32.PACK_AB_MERGE_C R7, RZ, R2, RZ ;  /* 0x00000002ff07723e */ /* 0x001fe200048070ff */
[----:B------:R-:W-:Y:S01]  /*25b00*/  FMUL R2, R40, UR20 ;  /* 0x0000001428027c20 */ /* 0x000fe20008400000 */
[----:B-1----:R-:W-:Y:S01]  /*25b10*/  F2FP.SATFINITE.E4M3.F32.PACK_AB_MERGE_C R9, RZ, R3, RZ ;  /* 0x00000003ff09723e */ /* 0x002fe200048070ff */
[----:B------:R-:W4:Y:S01]  /*25b20*/  LDL.LU R40, [R1+0x2ac] ;  /* 0x0002ac0001287983 */ /* 0x000f220000300800 */
[----:B------:R-:W-:-:S03]  /*25b30*/  F2FP.SATFINITE.E4M3.F32.PACK_AB_MERGE_C R13, RZ, R4, RZ ;  /* 0x00000004ff0d723e */ /* 0x000fc600048070ff */
[----:B------:R0:W-:Y:S01]  /*25b40*/  @!P6 STG.E.U8 desc[UR14][R28.64+0x11], R7 ;  /* 0x000011071c00e986 */ /* 0x0001e2000c10110e */
[----:B------:R-:W-:Y:S01]  /*25b50*/  ISETP.LT.OR P6, PT, R0, 0x1a, !P0 ;  /* 0x0000001a0000780c */ /* 0x000fe200047c1670 */
[----:B------:R-:W-:Y:S02]  /*25b60*/  FMUL R3, R39, UR20 ;  /* 0x0000001427037c20 */ /* 0x000fe40008400000 */
[----:B------:R-:W4:Y:S01]  /*25b70*/  LDL.LU R39, [R1+0x2b0] ;  /* 0x0002b00001277983 */ /* 0x000f220000300800 */
[----:B0-----:R-:W-:-:S03]  /*25b80*/  F2FP.SATFINITE.E4M3.F32.PACK_AB_MERGE_C R7, RZ, R2, RZ ;  /* 0x00000002ff07723e */ /* 0x001fc600048070ff */
[----:B------:R-:W-:Y:S04]  /*25b90*/  @!P5 STG.E.U8 desc[UR14][R28.64+0x10], R11 ;  /* 0x0000100b1c00d986 */ /* 0x000fe8000c10110e */
[----:B------:R0:W-:Y:S04]  /*25ba0*/  @!P3 STG.E.U8 desc[UR14][R30.64+0x18], R9 ;  /* 0x000018091e00b986 */ /* 0x0001e8000c10110e */
[----:B------:R1:W-:Y:S01]  /*25bb0*/  @!P2 STG.E.U8 desc[UR14][R30.64+0x19], R13 ;  /* 0x0000190d1e00a986 */ /* 0x0003e2000c10110e */
[----:B0-----:R-:W-:-:S03]  /*25bc0*/  F2FP.SATFINITE.E4M3.F32.PACK_AB_MERGE_C R9, RZ, R3, RZ ;  /* 0x00000003ff09723e */ /* 0x001fc600048070ff */
[----:B------:R0:W-:Y:S01]  /*25bd0*/  @!P6 STG.E.U8 desc[UR14][R28.64+0x19], R7 ;  /* 0x000019071c00e986 */ /* 0x0001e2000c10110e */
[----:B------:R-:W-:-:S03]  /*25be0*/  FMUL R4, R38, UR20 ;  /* 0x0000001426047c20 */ /* 0x000fc60008400000 */
[----:B------:R-:W4:Y:S02]  /*25bf0*/  LDL.LU R38, [R1+0x2b4] ;  /* 0x0002b40001267983 */ /* 0x000f240000300800 */
[----:B------:R-:W-:Y:S01]  /*25c00*/  F2FP.SATFINITE.E4M3.F32.PACK_AB_MERGE_C R11, RZ, R4, RZ ;  /* 0x00000004ff0b723e */ /* 0x000fe200048070ff */
[----:B------:R-:W-:Y:S02]  /*25c10*/  FMUL R2, R37, UR20 ;  /* 0x0000001425027c20 */ /* 0x000fe40008400000 */
[----:B------:R-:W4:Y:S03]  /*25c20*/  LDL.LU R37, [R1+0x2b8] ;  /* 0x0002b80001257983 */ /* 0x000f260000300800 */
[----:B-1----:R-:W-:Y:S01]  /*25c30*/  F2FP.SATFINITE.E4M3.F32.PACK_AB_MERGE_C R13, RZ, R2, RZ ;  /* 0x00000002ff0d723e */ /* 0x002fe200048070ff */
[----:B------:R-:W-:Y:S02]  /*25c40*/  FMUL R3, R36, UR20 ;  /* 0x0000001424037c20 */ /* 0x000fe40008400000 */
[----:B------:R-:W4:Y:S01]  /*25c50*/  LDL.LU R36, [R1+0x2bc] ;  /* 0x0002bc0001247983 */ /* 0x000f220000300800 */
[----:B--2---:R-:W-:-:S03]  /*25c60*/  FMUL R2, R35, UR20 ;  /* 0x0000001423027c20 */ /* 0x004fc60008400000 */
[----:B------:R-:W2:Y:S02]  /*25c70*/  LDL.LU R35, [R1+0x2c0] ;  /* 0x0002c00001237983 */ /* 0x000ea40000300800 */
[----:B0-----:R-:W-:Y:S01]  /*25c80*/  F2FP.SATFINITE.E4M3.F32.PACK_AB_MERGE_C R7, RZ, R2, RZ ;  /* 0x00000002ff07723e */ /* 0x001fe200048070ff */
[----:B---3--:R-:W-:Y:S02]  /*25c90*/  FMUL R4, R33, UR20 ;  /* 0x0000001421047c20 */ /* 0x008fe40008400000 */
[----:B------:R-:W3:Y:S01]  /*25ca0*/  LDL.LU R33, [R1+0x2c4] ;  /* 0x0002c40001217983 */ /* 0x000ee20000300800 */
[----:B----4-:R-:W-:-:S03]  /*25cb0*/  FMUL R2, R32, UR20 ;  /* 0x0000001420027c20 */ /* 0x010fc60008400000 */
[----:B------:R-:W4:Y:S01]  /*25cc0*/  LDL.LU R32, [R1+0x2c8] ;  /* 0x0002c80001207983 */ /* 0x000f220000300800 */
[C---:B------:R-:W-:Y:S02]  /*25cd0*/  ISETP.LT.OR P5, PT, R0.reuse, 0x19, !P0 ;  /* 0x000000190000780c */ /* 0x040fe400047a1670 */
[C---:B------:R-:W-:Y:S02]  /*25ce0*/  ISETP.LT.OR P3, PT, R0.reuse, 0x21, !P1 ;  /* 0x000000210000780c */ /* 0x040fe40004f61670 */
[C---:B------:R-:W-:Y:S02]  /*25cf0*/  ISETP.LT.OR P2, PT, R0.reuse, 0x22, !P1 ;  /* 0x000000220000780c */ /* 0x040fe40004f41670 */
[----:B------:R-:W-:Y:S02]  /*25d00*/  F2FP.SATFINITE.E4M3.F32.PACK_AB_MERGE_C R5, RZ, R5, RZ ;  /* 0x00000005ff05723e */ /* 0x000fe400048070ff */
[----:B------:R-:W-:-:S05]  /*25d10*/  ISETP.LT.OR P6, PT, R0, 0x22, !P0 ;  /* 0x000000220000780c */ /* 0x000fca00047c1670 */
[----:B------:R0:W-:Y:S01]  /*25d20*/  @!P5 STG.E.U8 desc[UR14][R28.64+0x18], R5 ;  /* 0x000018051c00d986 */ /* 0x0001e2000c10110e */
[----:B------:R-:W-:-:S03]  /*25d30*/  ISETP.LT.OR P5, PT, R0, 0x21, !P0 ;  /* 0x000000210000780c */ /* 0x000fc600047a1670 */
[----:B------:R-:W-:Y:S01]  /*25d40*/  @!P3 STG.E.U8 desc[UR14][R30.64+0x20], R9 ;  /* 0x000020091e00b986 */ /* 0x000fe2000c10110e */
[----:B------:R-:W-:-:S03]  /*25d50*/  ISETP.LT.OR P3, PT, R0, 0x29, !P1 ;  /* 0x000000290000780c */ /* 0x000fc60004f61670 */
[----:B------:R1:W-:Y:S01]  /*25d60*/  @!P2 STG.E.U8 desc[UR14][R30.64+0x21], R11 ;  /* 0x0000210b1e00a986 */ /* 0x0003e2000c10110e */
[----:B------:R-:W-:Y:S02]  /*25d70*/  ISETP.LT.OR P2, PT, R0, 0x2a, !P1 ;  /* 0x0000002a0000780c */ /* 0x000fe40004f41670 */
[----:B0-----:R-:W-:Y:S02]  /*25d80*/  F2FP.SATFINITE.E4M3.F32.PACK_AB_MERGE_C R5, RZ, R3, RZ ;  /* 0x00000003ff05723e */ /* 0x001fe400048070ff */
[----:B-1----:R-:W-:Y:S01]  /*25d90*/  F2FP.SATFINITE.E4M3.F32.PACK_AB_MERGE_C R11, RZ, R2, RZ ;  /* 0x00000002ff0b723e */ /* 0x002fe200048070ff */
[----:B------:R-:W-:Y:S02]  /*25da0*/  FMUL R2, R40, UR20 ;  /* 0x0000001428027c20 */ /* 0x000fe40008400000 */
[----:B------:R-:W4:Y:S01]  /*25db0*/  LDL.LU R40, [R1+0x2cc] ;  /* 0x0002cc0001287983 */ /* 0x000f220000300800 */
[----:B------:R-:W-:-:S03]  /*25dc0*/  F2FP.SATFINITE.E4M3.F32.PACK_AB_MERGE_C R9, RZ, R4, RZ ;  /* 0x00000004ff09723e */ /* 0x000fc600048070ff */
[----:B------:R-:W-:Y:S01]  /*25dd0*/  @!P6 STG.E.U8 desc[UR14][R28.64+0x21], R5 ;  /* 0x000021051c00e986 */ /* 0x000fe2000c10110e */
[----:B------:R-:W-:-:S03]  /*25de0*/  FMUL R3, R39, UR20 ;  /* 0x0000001427037c20 */ /* 0x000fc60008400000 */
[----:B------:R-:W4:Y:S01]  /*25df0*/  LDL.LU R39, [R1+0x2d0] ;  /* 0x0002d00001277983 */ /* 0x000f220000300800 */
[----:B------:R-:W-:-:S03]  /*25e00*/  ISETP.LT.OR P6, PT, R0, 0x2a, !P0 ;  /* 0x0000002a0000780c */ /* 0x000fc600047c1670 */
[----:B------:R-:W-:Y:S04]  /*25e10*/  @!P5 STG.E.U8 desc[UR14][R28.64+0x20], R13 ;  /* 0x0000200d1c00d986 */ /* 0x000fe8000c10110e */
[----:B------:R0:W-:Y:S04]  /*25e20*/  @!P3 STG.E.U8 desc[UR14][R30.64+0x28], R7 ;  /* 0x000028071e00b986 */ /* 0x0001e8000c10110e */
[----:B------:R1:W-:Y:S01]  /*25e30*/  @!P2 STG.E.U8 desc[UR14][R30.64+0x29], R9 ;  /* 0x000029091e00a986 */ /* 0x0003e2000c10110e */
[----:B0-----:R-:W-:Y:S02]  /*25e40*/  F2FP.SATFINITE.E4M3.F32.PACK_AB_MERGE_C R7, RZ, R2, RZ ;  /* 0x00000002ff07723e */ /* 0x001fe400048070ff */
[----:B-1----:R-:W-:-:S03]  /*25e50*/  F2FP.SATFINITE.E4M3.F32.PACK_AB_MERGE_C R9, RZ, R3, RZ ;  /* 0x00000003ff09723e */ /* 0x002fc600048070ff */
[----:B------:R0:W-:Y:S01]  /*25e60*/  @!P6 STG.E.U8 desc[UR14][R28.64+0x29], R7 ;  /* 0x000029071c00e986 */ /* 0x0001e2000c10110e */
[----:B------:R-:W-:-:S03]  /*25e70*/  FMUL R4, R38, UR20 ;  /* 0x0000001426047c20 */ /* 0x000fc60008400000 */
[----:B------:R-:W4:Y:S02]  /*25e80*/  LDL.LU R38, [R1+0x2d4] ;  /* 0x0002d40001267983 */ /* 0x000f240000300800 */
[----:B------:R-:W-:Y:S01]  /*25e90*/  F2FP.SATFINITE.E4M3.F32.PACK_AB_MERGE_C R13, RZ, R4, RZ ;  /* 0x00000004ff0d723e */ /* 0x000fe200048070ff */
        /* <DEDUP_REMOVED lines=21> */
[----:B------:R-:W-:Y:S02]  /*25ff0*/  F2FP.SATFINITE.E4M3.F32.PACK_AB_MERGE_C R5, RZ, R5, RZ ;  /* 0x00000005ff05723e */ /* 0x000fe400048070ff */
[----:B0-----:R-:W-:Y:S02]  /*26000*/  F2FP.SATFINITE.E4M3.F32.PACK_AB_MERGE_C R13, RZ, R2, RZ ;  /* 0x00000002ff0d723e */ /* 0x001fe400048070ff */
[----:B-1----:R-:W-:Y:S01]  /*26010*/  F2FP.SATFINITE.E4M3.F32.PACK_AB_MERGE_C R9, RZ, R3, RZ ;  /* 0x00000003ff09723e */ /* 0x002fe200048070ff */
[----:B------:R-:W-:Y:S02]  /*26020*/  FMUL R3, R40, UR20 ;  /* 0x0000001428037c20 */ /* 0x000fe40008400000 */
[----:B------:R-:W4:Y:S01]  /*26030*/  LDL.LU R40, [R1+0x2ec] ;  /* 0x0002ec0001287983 */ /* 0x000f220000300800 */
[----:B------:R-:W-:Y:S01]  /*26040*/  F2FP.SATFINITE.E4M3.F32.PACK_AB_MERGE_C R11, RZ, R4, RZ ;  /* 0x00000004ff0b723e */ /* 0x000fe200048070ff */
[----:B------:R-:W-:-:S02]  /*26050*/  FMUL R2, R39, UR20 ;  /* 0x0000001427027c20 */ /* 0x000fc40008400000 */
[----:B------:R-:W4:Y:S04]  /*26060*/  LDL.LU R39, [R1+0x2f0] ;  /* 0x0002f00001277983 */ /* 0x000f280000300800 */
[----:B------:R0:W-:Y:S01]  /*26070*/  @!P6 STG.E.U8 desc[UR14][R28.64+0x31], R7 ;  /* 0x000031071c00e986 */ /* 0x0001e2000c10110e */
[----:B------:R-:W-:-:S03]  /*26080*/  ISETP.LT.OR P6, PT, R0, 0x3a, !P0 ;  /* 0x0000003a0000780c */ /* 0x000fc600047c1670 */
[----:B------:R1:W-:Y:S01]  /*26090*/  @!P5 STG.E.U8 desc[UR14][R28.64+0x30], R5 ;  /* 0x000030051c00d986 */ /* 0x0003e2000c10110e */
[----:B0-----:R-:W-:-:S03]  /*260a0*/  F2FP.SATFINITE.E4M3.F32.PACK_AB_MERGE_C R7, RZ, R2, RZ ;  /* 0x00000002ff07723e */ /* 0x001fc600048070ff */
[----:B------:R-:W-:Y:S01]  /*260b0*/  @!P2 STG.E.U8 desc[UR14][R30.64+0x39], R11 ;  /* 0x0000390b1e00a986 */ /* 0x000fe2000c10110e */
[----:B-1----:R-:W-:-:S03]  /*260c0*/  F2FP.SATFINITE.E4M3.F32.PACK_AB_MERGE_C R5, RZ, R3, RZ ;  /* 0x00000003ff05723e */ /* 0x002fc600048070ff */
[----:B------:R0:W-:Y:S04]  /*260d0*/  @!P3 STG.E.U8 desc[UR14][R30.64+0x38], R9 ;  /* 0x000038091e00b986 */ /* 0x0001e8000c10110e */
[----:B------:R4:W-:Y:S01]  /*260e0*/  @!P6 STG.E.U8 desc[UR14][R28.64+0x39], R5 ;  /* 0x000039051c00e986 */ /* 0x0009e2000c10110e */
[----:B------:R-:W-:-:S03]  /*260f0*/  FMUL R4, R38, UR20 ;  /* 0x0000001426047c20 */ /* 0x000fc60008400000 */
[----:B------:R-:W4:Y:S02]  /*26100*/  LDL.LU R38, [R1+0x2f4] ;  /* 0x0002f40001267983 */ /* 0x000f240000300800 */
[----:B0-----:R-:W-:Y:S01]  /*26110*/  F2FP.SATFINITE.E4M3.F32.PACK_AB_MERGE_C R9, RZ, R4, RZ ;  /* 0x00000004ff09723e */ /* 0x001fe200048070ff */
        /* <DEDUP_REMOVED lines=26> */
[----:B------:R0:W-:Y:S01]  /*262c0*/  @!P6 STG.E.U8 desc[UR14][R28.64+0x41], R7 ;  /* 0x000041071c00e986 */ /* 0x0001e2000c10110e */
[----:B------:R-:W-:-:S03]  /*262d0*/  FMUL R3, R39, UR20 ;  /* 0x0000001427037c20 */ /* 0x000fc60008400000 */
[----:B------:R-:W4:Y:S01]  /*262e0*/  LDL.LU R39, [R1+0x310] ;  /* 0x0003100001277983 */ /* 0x000f220000300800 */
[----:B------:R-:W-:Y:S02]  /*262f0*/  ISETP.LT.OR P6, PT, R0, 0x4a, !P0 ;  /* 0x0000004a0000780c */ /* 0x000fe400047c1670 */
[----:B0-----:R-:W-:Y:S01]  /*26300*/  F2FP.SATFINITE.E4M3.F32.PACK_AB_MERGE_C R7, RZ, R2, RZ ;  /* 0x00000002ff07723e */ /* 0x001fe200048070ff */
        /* <DEDUP_REMOVED lines=155> */
[----:B------:R-:W-:Y:S01]  /*26cc0*/  F2FP.SATFINITE.E4M3.F32.PACK_AB_MERGE_C R9, RZ, R4, RZ ;  /* 0x00000004ff09723e */ /* 0x000fe200048070ff */
[----:B------:R-:W-:-:S02]  /*26cd0*/  FMUL R3, R39, UR20 ;  /* 0x0000001427037c20 */ /* 0x000fc40008400000 */
[----:B------:R-:W4:Y:S04]  /*26ce0*/  LDL.LU R39, [R1+0x390] ;  /* 0x0003900001277983 */ /* 0x000f280000300800 */
[----:B------:R-:W-:Y:S04]  /*26cf0*/  @!P6 STG.E.U8 desc[UR14][R28.64+0x81], R5 ;  /* 0x000081051c00e986 */ /* 0x000fe8000c10110e */
[----:B------:R-:W-:Y:S04]  /*26d00*/  @!P5 STG.E.U8 desc[UR14][R28.64+0x80], R13 ;  /* 0x0000800d1c00d986 */ /* 0x000fe8000c10110e */
[----:B------:R0:W-:Y:S04]  /*26d10*/  @!P3 STG.E.U8 desc[UR14][R30.64+0x88], R7 ;  /* 0x000088071e00b986 */ /* 0x0001e8000c10110e */
[----:B------:R1:W-:Y:S01]  /*26d20*/  @!P2 STG.E.U8 desc[UR14][R30.64+0x89], R9 ;  /* 0x000089091e00a986 */ /* 0x0003e2000c10110e */
[----:B0-----:R-:W-:-:S02]  /*26d30*/  F2FP.SATFINITE.E4M3.F32.PACK_AB_MERGE_C R7, RZ, R2, RZ ;  /* 0x00000002ff07723e */ /* 0x001fc400048070ff */
[----:B-1----:R-:W-:Y:S01]  /*26d40*/  F2FP.SATFINITE.E4M3.F32.PACK_AB_MERGE_C R9, RZ, R3, RZ ;  /* 0x00000003ff09723e */ /* 0x002fe200048070ff */
[----:B------:R-:W-:Y:S02]  /*26d50*/  FMUL R4, R38, UR20 ;  /* 0x0000001426047c20 */ /* 0x000fe40008400000 */
[----:B------:R-:W4:Y:S03]  /*26d60*/  LDL.LU R38, [R1+0x394] ;  /* 0x0003940001267983 */ /* 0x000f260000300800 */
[----:B------:R-:W-:Y:S01]  /*26d70*/  F2FP.SATFINITE.E4M3.F32.PACK_AB_MERGE_C R13, RZ, R4, RZ ;  /* 0x00000004ff0d723e */ /* 0x000fe200048070ff */
[----:B------:R-:W-:Y:S02]  /*26d80*/  FMUL R5, R37, UR20 ;  /* 0x0000001425057c20 */ /* 0x000fe40008400000 */
[----:B------:R-:W4:Y:S01]  /*26d90*/  LDL.LU R37, [R1+0x398] ;  /* 0x0003980001257983 */ /* 0x000f220000300800 */
[----:B------:R-:W-:-:S03]  /*26da0*/  FMUL R2, R36, UR20 ;  /* 0x0000001424027c20 */ /* 0x000fc60008400000 */
[----:B------:R-:W4:Y:S01]  /*26db0*/  LDL.LU R36, [R1+0x39c] ;  /* 0x00039c0001247983 */ /* 0x000f220000300800 */
[----:B--2---:R-:W-:-:S03]  /*26dc0*/  FMUL R3, R35, UR20 ;  /* 0x0000001423037c20 */ /* 0x004fc60008400000 */
[----:B------:R-:W2:Y:S01]  /*26dd0*/  LDL.LU R35, [R1+0x3a0] ;  /* 0x0003a00001237983 */ /* 0x000ea20000300800 */
        /* <DEDUP_REMOVED lines=9> */
[----:B------:R0:W-:Y:S01]  /*26e70*/  @!P6 STG.E.U8 desc[UR14][R28.64+0x89], R7 ;  /* 0x000089071c00e986 */ /* 0x0001e2000c10110e */
[----:B------:R-:W-:-:S03]  /*26e80*/  ISETP.LT.OR P6, PT, R0, 0x92, !P0 ;  /* 0x000000920000780c */ /* 0x000fc600047c1670 */
[----:B------:R-:W-:Y:S01]  /*26e90*/  @!P5 STG.E.U8 desc[UR14][R28.64+0x88], R11 ;  /* 0x0000880b1c00d986 */ /* 0x000fe2000c10110e */
[----:B------:R-:W-:-:S03]  /*26ea0*/  ISETP.LT.OR P5, PT, R0, 0x91, !P0 ;  /* 0x000000910000780c */ /* 0x000fc600047a1670 */
[----:B------:R1:W-:Y:S01]  /*26eb0*/  @!P3 STG.E.U8 desc[UR14][R30.64+0x90], R9 ;  /* 0x000090091e00b986 */ /* 0x0003e2000c10110e */
[C---:B------:R-:W-:Y:S02]  /*26ec0*/  ISETP.LT.OR P3, PT, R0.reuse, 0x99, !P1 ;  /* 0x000000990000780c */ /* 0x040fe40004f61670 */
[----:B0-----:R-:W-:Y:S01]  /*26ed0*/  F2FP.SATFINITE.E4M3.F32.PACK_AB_MERGE_C R7, RZ, R2, RZ ;  /* 0x00000002ff07723e */ /* 0x001fe200048070ff */
[----:B------:R-:W-:Y:S01]  /*26ee0*/  @!P2 STG.E.U8 desc[UR14][R30.64+0x91], R13 ;  /* 0x0000910d1e00a986 */ /* 0x000fe2000c10110e */
[----:B------:R-:W-:Y:S02]  /*26ef0*/  ISETP.LT.OR P2, PT, R0, 0x9a, !P1 ;  /* 0x0000009a0000780c */ /* 0x000fe40004f41670 */
        /* <DEDUP_REMOVED lines=86> */
[----:B------:R0:W-:Y:S01]  /*27460*/  @!P6 STG.E.U8 desc[UR14][R28.64+0xb1], R7 ;  /* 0x0000b1071c00e986 */ /* 0x0001e2000c10110e */
[----:B------:R-:W-:-:S03]  /*27470*/  ISETP.LT.OR P6, PT, R0, 0xba, !P0 ;  /* 0x000000ba0000780c */ /* 0x000fc600047c1670 */
[----:B------:R-:W4:Y:S04]  /*27480*/  LDL.LU R39, [R1+0x3f0] ;  /* 0x0003f00001277983 */ /* 0x000f280000300800 */
        /* <DEDUP_REMOVED lines=33> */
[----:B------:R0:W-:Y:S01]  /*276a0*/  @!P6 STG.E.U8 desc[UR14][R28.64+0xc1], R7 ;  /* 0x0000c1071c00e986 */ /* 0x0001e2000c10110e */
[----:B------:R-:W-:-:S03]  /*276b0*/  ISETP.LT.OR P6, PT, R0, 0xca, !P0 ;  /* 0x000000ca0000780c */ /* 0x000fc600047c1670 */
[----:B------:R-:W4:Y:S01]  /*276c0*/  LDL.LU R40, [R1+0x40c] ;  /* 0x00040c0001287983 */ /* 0x000f220000300800 */
[----:B------:R-:W-:Y:S01]  /*276d0*/  F2FP.SATFINITE.E4M3.F32.PACK_AB_MERGE_C R13, RZ, R4, RZ ;  /* 0x00000004ff0d723e */ /* 0x000fe200048070ff */
        /* <DEDUP_REMOVED lines=24> */
[C---:B------:R-:W-:Y:S01]  /*27860*/  ISETP.LT.OR P3, PT, R0.reuse, 0xd1, !P1 ;  /* 0x000000d10000780c */ /* 0x040fe20004f61670 */
[----:B------:R-:W4:Y:S01]  /*27870*/  LDL.LU R42, [R1+0x42c] ;  /* 0x00042c00012a7983 */ /* 0x000f220000300800 */
[C---:B------:R-:W-:Y:S02]  /*27880*/  ISETP.LT.OR P2, PT, R0.reuse, 0xd2, !P1 ;  /* 0x000000d20000780c */ /* 0x040fe40004f41670 */
[----:B------:R-:W-:Y:S02]  /*27890*/  ISETP.LT.OR P6, PT, R0, 0xd2, !P0 ;  /* 0x000000d20000780c */ /* 0x000fe400047c1670 */
[----:B------:R-:W-:-:S05]  /*278a0*/  F2FP.SATFINITE.E4M3.F32.PACK_AB_MERGE_C R5, RZ, R5, RZ ;  /* 0x00000005ff05723e */ /* 0x000fca00048070ff */
[----:B------:R0:W-:Y:S01]  /*278b0*/  @!P5 STG.E.U8 desc[UR14][R28.64+0xc8], R5 ;  /* 0x0000c8051c00d986 */ /* 0x0001e2000c10110e */
[----:B------:R-:W-:-:S03]  /*278c0*/  ISETP.LT.OR P5, PT, R0, 0xd1, !P0 ;  /* 0x000000d10000780c */ /* 0x000fc600047a1670 */
[----:B------:R-:W-:Y:S01]  /*278d0*/  @!P3 STG.E.U8 desc[UR14][R30.64+0xd0], R9 ;  /* 0x0000d0091e00b986 */ /* 0x000fe2000c10110e */
[----:B------:R-:W-:-:S03]  /*278e0*/  ISETP.LT.OR P3, PT, R0, 0xd9, !P1 ;  /* 0x000000d90000780c */ /* 0x000fc60004f61670 */
[----:B------:R1:W-:Y:S01]  /*278f0*/  @!P2 STG.E.U8 desc[UR14][R30.64+0xd1], R11 ;  /* 0x0000d10b1e00a986 */ /* 0x0003e2000c10110e */
[----:B0-----:R-:W-:Y:S02]  /*27900*/  F2FP.SATFINITE.E4M3.F32.PACK_AB_MERGE_C R5, RZ, R3, RZ ;  /* 0x00000003ff05723e */ /* 0x001fe400048070ff */
[----:B------:R-:W-:-:S03]  /*27910*/  ISETP.LT.OR P2, PT, R0, 0xda, !P1 ;  /* 0x000000da0000780c */ /* 0x000fc60004f41670 */
[----:B------:R-:W-:Y:S01]  /*27920*/  @!P6 STG.E.U8 desc[UR14][R28.64+0xd1], R5 ;  /* 0x0000d1051c00e986 */ /* 0x000fe2000c10110e */
[----:B-1----:R-:W-:Y:S02]  /*27930*/  F2FP.SATFINITE.E4M3.F32.PACK_AB_MERGE_C R11, RZ, R2, RZ ;  /* 0x00000002ff0b723e */ /* 0x002fe400048070ff */
[----:B------:R-:W-:Y:S01]  /*27940*/  ISETP.LT.OR P6, PT, R0, 0xda, !P0 ;  /* 0x000000da0000780c */ /* 0x000fe200047c1670 */
[----:B------:R-:W-:Y:S02]  /*27950*/  FMUL R2, R40, UR20 ;  /* 0x0000001428027c20 */ /* 0x000fe40008400000 */
[----:B------:R-:W4:Y:S01]  /*27960*/  LDL.LU R40, [R1+0x430] ;  /* 0x0004300001287983 */ /* 0x000f220000300800 */
[----:B------:R-:W-:-:S03]  /*27970*/  FMUL R3, R39, UR20 ;  /* 0x0000001427037c20 */ /* 0x000fc60008400000 */
[----:B------:R-:W4:Y:S01]  /*27980*/  LDL.LU R39, [R1+0x434] ;  /* 0x0004340001277983 */ /* 0x000f220000300800 */
[----:B------:R-:W-:-:S03]  /*27990*/  F2FP.SATFINITE.E4M3.F32.PACK_AB_MERGE_C R9, RZ, R4, RZ ;  /* 0x00000004ff09723e */ /* 0x000fc600048070ff */
        /* <DEDUP_REMOVED lines=13> */
[----:B--2---:R-:W-:Y:S01]  /*27a70*/  FMUL R3, R35, UR20 ;  /* 0x0000001423037c20 */ /* 0x004fe20008400000 */
[----:B0-----:R-:W-:Y:S02]  /*27a80*/  F2FP.SATFINITE.E4M3.F32.PACK_AB_MERGE_C R7, RZ, R2, RZ ;  /* 0x00000002ff07723e */ /* 0x001fe400048070ff */
        /* <DEDUP_REMOVED lines=15> */
[----:B------:R-:W-:Y:S02]  /*27b80*/  F2FP.SATFINITE.E4M3.F32.PACK_AB_MERGE_C R5, RZ, R5, RZ ;  /* 0x00000005ff05723e */ /* 0x000fe400048070ff */
[----:B0-----:R-:W-:Y:S01]  /*27b90*/  F2FP.SATFINITE.E4M3.F32.PACK_AB_MERGE_C R11, RZ, R4, RZ ;  /* 0x00000004ff0b723e */ /* 0x001fe200048070ff */
[----:B------:R0:W-:Y:S01]  /*27ba0*/  @!P6 STG.E.U8 desc[UR14][R28.64+0xe1], R7 ;  /* 0x0000e1071c00e986 */ /* 0x0001e2000c10110e */
[C---:B------:R-:W-:Y:S02]  /*27bb0*/  ISETP.LT.OR P6, PT, R0.reuse, 0xea, !P0 ;  /* 0x000000ea0000780c */ /* 0x040fe400047c1670 */
[----:B-1----:R-:W-:Y:S01]  /*27bc0*/  F2FP.SATFINITE.E4M3.F32.PACK_AB_MERGE_C R9, RZ, R3, RZ ;  /* 0x00000003ff09723e */ /* 0x002fe200048070ff */
[----:B------:R1:W-:Y:S01]  /*27bd0*/  @!P5 STG.E.U8 desc[UR14][R28.64+0xe0], R5 ;  /* 0x0000e0051c00d986 */ /* 0x0003e2000c10110e */
[----:B------:R-:W-:-:S03]  /*27be0*/  ISETP.LT.OR P5, PT, R0, 0xe9, !P0 ;  /* 0x000000e90000780c */ /* 0x000fc600047a1670 */
[----:B------:R-:W-:Y:S01]  /*27bf0*/  @!P2 STG.E.U8 desc[UR14][R30.64+0xe9], R11 ;  /* 0x0000e90b1e00a986 */ /* 0x000fe2000c10110e */
[----:B------:R-:W-:Y:S01]  /*27c00*/  ISETP.LT.OR P2, PT, R0, 0xf2, !P1 ;  /* 0x000000f20000780c */ /* 0x000fe20004f41670 */
[----:B------:R-:W-:Y:S02]  /*27c10*/  FMUL R3, R42, UR20 ;  /* 0x000000142a037c20 */ /* 0x000fe40008400000 */
[----:B------:R1:W-:Y:S01]  /*27c20*/  @!P3 STG.E.U8 desc[UR14][R30.64+0xe8], R9 ;  /* 0x0000e8091e00b986 */ /* 0x0003e2000c10110e */
[----:B------:R-:W-:Y:S02]  /*27c30*/  ISETP.LT.OR P3, PT, R0, 0xf1, !P1 ;  /* 0x000000f10000780c */ /* 0x000fe40004f61670 */
[----:B------:R-:W-:Y:S01]  /*27c40*/  F2FP.SATFINITE.E4M3.F32.PACK_AB_MERGE_C R13, RZ, R2, RZ ;  /* 0x00000002ff0d723e */ /* 0x000fe200048070ff */
[----:B------:R-:W-:Y:S01]  /*27c50*/  FMUL R4, R39, UR20 ;  /* 0x0000001427047c20 */ /* 0x000fe20008400000 */
[----:B------:R-:W-:Y:S01]  /*27c60*/  FMUL R2, R40, UR20 ;  /* 0x0000001428027c20 */ /* 0x000fe20008400000 */
[----:B------:R-:W-:-:S03]  /*27c70*/  F2FP.SATFINITE.E4M3.F32.PACK_AB_MERGE_C R3, RZ, R3, RZ ;  /* 0x00000003ff03723e */ /* 0x000fc600048070ff */
[----:B0-----:R-:W-:Y:S02]  /*27c80*/  F2FP.SATFINITE.E4M3.F32.PACK_AB_MERGE_C R7, RZ, R4, RZ ;  /* 0x00000004ff07723e */ /* 0x001fe400048070ff */
[----:B-1----:R-:W-:Y:S01]  /*27c90*/  F2FP.SATFINITE.E4M3.F32.PACK_AB_MERGE_C R5, RZ, R2, RZ ;  /* 0x00000002ff05723e */ /* 0x002fe200048070ff */
[----:B------:R-:W-:Y:S01]  /*27ca0*/  @!P5 STG.E.U8 desc[UR14][R28.64+0xe8], R13 ;  /* 0x0000e80d1c00d986 */ /* 0x000fe2000c10110e */
[----:B------:R-:W-:-:S03]  /*27cb0*/  ISETP.LT.OR P5, PT, R0, 0xf1, !P0 ;  /* 0x000000f10000780c */ /* 0x000fc600047a1670 */
[----:B------:R2:W-:Y:S01]  /*27cc0*/  @!P6 STG.E.U8 desc[UR14][R28.64+0xe9], R3 ;  /* 0x0000e9031c00e986 */ /* 0x0005e2000c10110e */
[----:B------:R-:W-:-:S03]  /*27cd0*/  ISETP.LT.OR P6, PT, R0, 0xf2, !P0 ;  /* 0x000000f20000780c */ /* 0x000fc600047c1670 */
[----:B------:R0:W-:Y:S01]  /*27ce0*/  @!P2 STG.E.U8 desc[UR14][R30.64+0xf1], R7 ;  /* 0x0000f1071e00a986 */ /* 0x0001e2000c10110e */
[C---:B------:R-:W-:Y:S02]  /*27cf0*/  ISETP.LT.OR P2, PT, R0.reuse, 0xf9, !P1 ;  /* 0x000000f90000780c */ /* 0x040fe40004f41670 */
[C---:B------:R-:W-:Y:S01]  /*27d00*/  ISETP.LT.OR P1, PT, R0.reuse, 0xfa, !P1 ;  /* 0x000000fa0000780c */ /* 0x040fe20004f21670 */
[----:B------:R4:W-:Y:S01]  /*27d10*/  @!P3 STG.E.U8 desc[UR14][R30.64+0xf0], R5 ;  /* 0x0000f0051e00b986 */ /* 0x0009e2000c10110e */
[C---:B------:R-:W-:Y:S02]  /*27d20*/  ISETP.LT.OR P3, PT, R0.reuse, 0xf9, !P0 ;  /* 0x000000f90000780c */ /* 0x040fe40004761670 */
[----:B------:R-:W-:Y:S01]  /*27d30*/  ISETP.LT.OR P0, PT, R0, 0xfa, !P0 ;  /* 0x000000fa0000780c */ /* 0x000fe20004701670 */
[----:B------:R-:W-:-:S05]  /*27d40*/  FMUL R2, R38, UR20 ;  /* 0x0000001426027c20 */ /* 0x000fca0008400000 */
[----:B------:R-:W-:-:S05]  /*27d50*/  F2FP.SATFINITE.E4M3.F32.PACK_AB_MERGE_C R9, RZ, R2, RZ ;  /* 0x00000002ff09723e */ /* 0x000fca00048070ff */
[----:B------:R1:W-:Y:S01]  /*27d60*/  @!P5 STG.E.U8 desc[UR14][R28.64+0xf0], R9 ;  /* 0x0000f0091c00d986 */ /* 0x0003e2000c10110e */
[----:B------:R-:W-:Y:S01]  /*27d70*/  FMUL R0, R37, UR20 ;  /* 0x0000001425007c20 */ /* 0x000fe20008400000 */
[----:B------:R-:W-:Y:S01]  /*27d80*/  FMUL R2, R36, UR20 ;  /* 0x0000001424027c20 */ /* 0x000fe20008400000 */
[----:B--2---:R-:W-:-:S03]  /*27d90*/  FMUL R3, R35, UR20 ;  /* 0x0000001423037c20 */ /* 0x004fc60008400000 */
[----:B0-----:R-:W-:Y:S02]  /*27da0*/  F2FP.SATFINITE.E4M3.F32.PACK_AB_MERGE_C R7, RZ, R0, RZ ;  /* 0x00000000ff07723e */ /* 0x001fe400048070ff */
[----:B------:R-:W-:Y:S02]  /*27db0*/  F2FP.SATFINITE.E4M3.F32.PACK_AB_MERGE_C R11, RZ, R2, RZ ;  /* 0x00000002ff0b723e */ /* 0x000fe400048070ff */
[----:B------:R-:W-:Y:S01]  /*27dc0*/  F2FP.SATFINITE.E4M3.F32.PACK_AB_MERGE_C R3, RZ, R3, RZ ;  /* 0x00000003ff03723e */ /* 0x000fe200048070ff */
[----:B------:R1:W-:Y:S04]  /*27dd0*/  @!P6 STG.E.U8 desc[UR14][R28.64+0xf1], R7 ;  /* 0x0000f1071c00e986 */ /* 0x0003e8000c10110e */
[----:B------:R1:W-:Y:S04]  /*27de0*/  @!P2 STG.E.U8 desc[UR14][R30.64+0xf8], R11 ;  /* 0x0000f80b1e00a986 */ /* 0x0003e8000c10110e */
[----:B------:R1:W-:Y:S01]  /*27df0*/  @!P1 STG.E.U8 desc[UR14][R30.64+0xf9], R3 ;  /* 0x0000f9031e009986 */ /* 0x0003e2000c10110e */
[----:B---3--:R-:W-:Y:S01]  /*27e00*/  FMUL R4, R33, UR20 ;  /* 0x0000001421047c20 */ /* 0x008fe20008400000 */
[----:B----4-:R-:W-:-:S04]  /*27e10*/  FMUL R5, R32, UR20 ;  /* 0x0000001420057c20 */ /* 0x010fc80008400000 */
[----:B------:R-:W-:Y:S02]  /*27e20*/  F2FP.SATFINITE.E4M3.F32.PACK_AB_MERGE_C R13, RZ, R4, RZ ;  /* 0x00000004ff0d723e */ /* 0x000fe400048070ff */
[----:B------:R-:W-:-:S03]  /*27e30*/  F2FP.SATFINITE.E4M3.F32.PACK_AB_MERGE_C R5, RZ, R5, RZ ;  /* 0x00000005ff05723e */ /* 0x000fc600048070ff */
[----:B------:R1:W-:Y:S04]  /*27e40*/  @!P3 STG.E.U8 desc[UR14][R28.64+0xf8], R13 ;  /* 0x0000f80d1c00b986 */ /* 0x0003e8000c10110e */
[----:B------:R1:W-:Y:S02]  /*27e50*/  @!P0 STG.E.U8 desc[UR14][R28.64+0xf9], R5 ;  /* 0x0000f9051c008986 */ /* 0x0003e4000c10110e */
.L_x_551:
[----:B------:R-:W-:Y:S05]  /*27e60*/  BSYNC B0 ;  /* 0x0000000000007941 */ /* 0x000fea0003800000 */
.L_x_37:
[----:B-12---:R-:W2:Y:S04]  /*27e70*/  LDL.LU R3, [R1+0x458] ;  /* 0x0004580001037983 */ /* 0x006ea80000300800 */
[----:B-----5:R-:W2:Y:S01]  /*27e80*/  LDL.LU R2, [R1+0x45c] ;  /* 0x00045c0001027983 */ /* 0x020ea20000300800 */
[----:B------:R-:W-:Y:S01]  /*27e90*/  ULDC UR6, c[0x0][0xc] ;  /* 0x0000030000067ab9 */ /* 0x000fe20000000800 */
[----:B------:R-:W-:Y:S01]  /*27ea0*/  ULDC UR7, c[0x0][0x10] ;  /* 0x0000040000077ab9 */ /* 0x000fe20000000800 */
[----:B---34-:R-:W2:Y:S01]  /*27eb0*/  LDC R5, c[0x0][0x14] ;  /* 0x00000500ff057b82 */ /* 0x018ea20000000800 */
[----:B------:R-:W-:Y:S01]  /*27ec0*/  UIMAD.WIDE.U32 UR6, UR6, UR7, URZ ;  /* 0x00000007060672a5 */ /* 0x000fe2000f8e003f */
[----:B------:R-:W-:Y:S01]  /*27ed0*/  PRMT R0, RZ, 0x7610, R0 ;  /* 0x00007610ff007816 */ /* 0x000fe20000000000 */
[----:B------:R-:W-:-:S04]  /*27ee0*/  UMOV UR9, 0xffffffff ;  /* 0xffffffff00097882 */ /* 0x000fc80000000000 */
[----:B--2---:R-:W-:-:S04]  /*27ef0*/  IMAD.WIDE.U32 R2, R5, UR6, R2 ;  /* 0x0000000605027c25 */ /* 0x004fc8000f8e0002 */
[----:B------:R-:W-:Y:S01]  /*27f00*/  IMAD R5, R5, UR7, RZ ;  /* 0x0000000705057c24 */ /* 0x000fe2000f8e02ff */
[----:B------:R-:W-:Y:S01]  /*27f10*/  ULDC.64 UR6, c[0x0][0x650] ;  /* 0x0001940000067ab9 */ /* 0x000fe20000000a00 */
[----:B------:R-:W-:Y:S01]  /*27f20*/  IMAD.MOV.U32 R11, RZ, RZ, R2 ;  /* 0x000000ffff0b7224 */ /* 0x000fe200078e0002 */
[----:B------:R-:W-:Y:S01]  /*27f30*/  ISETP.GE.U32.AND P0, PT, R2, UR6, PT ;  /* 0x0000000602007c0c */ /* 0x000fe2000bf06070 */
[----:B------:R-:W-:Y:S02]  /*27f40*/  IMAD.IADD R13, R3, 0x1, R5 ;  /* 0x00000001030d7824 */ /* 0x000fe400078e0205 */
[----:B------:R-:W-:-:S03]  /*27f50*/  IMAD.MOV.U32 R2, RZ, RZ, -0x1 ;  /* 0xffffffffff027424 */ /* 0x000fc600078e00ff */
[----:B------:R1:W-:Y:S01]  /*27f60*/  STL [R1+0x458], R13 ;  /* 0x0004580d01007387 */ /* 0x0003e20000100800 */
[----:B------:R-:W-:-:S03]  /*27f70*/  ISETP.GE.U32.AND.EX P0, PT, R13, UR7, PT, P0 ;  /* 0x000000070d007c0c */ /* 0x000fc6000bf06100 */
[----:B------:R1:W-:Y:S04]  /*27f80*/  STL [R1+0x45c], R11 ;  /* 0x00045c0b01007387 */ /* 0x0003e80000100800 */
[----:B------:R1:W-:Y:S06]  /*27f90*/  STL [R1+0x460], R2 ;  /* 0x0004600201007387 */ /* 0x0003ec0000100800 */
[----:B------:R-:W-:Y:S05]  /*27fa0*/  @P0 BRA `(.L_x_552) ;  /* 0x0000000400740947 */ /* 0x000fea0003800000 */
[----:B------:R-:W2:Y:S01]  /*27fb0*/  S2R R8, SR_CTAID.X ;  /* 0x0000000000087919 */ /* 0x000ea20000002500 */
[----:B------:R-:W-:Y:S01]  /*27fc0*/  ULDC.64 UR18, c[0x0][0x628] ;  /* 0x00018a0000127ab9 */ /* 0x000fe20000000a00 */
[----:B------:R-:W3:Y:S01]  /*27fd0*/  LDC R9, c[0x0][0x144] ;  /* 0x00005100ff097b82 */ /* 0x000ee20000000800 */
[----:B------:R-:W-:Y:S01]  /*27fe0*/  ULDC UR6, c[0x0][0x150] ;  /* 0x0000540000067ab9 */ /* 0x000fe20000000800 */
[----:B------:R-:W4:Y:S01]  /*27ff0*/  S2R R12, SR_CTAID.Y ;  /* 0x00000000000c7919 */ /* 0x000f220000002600 */
[----:B------:R-:W-:Y:S01]  /*28000*/  ISETP.NE.U32.AND P0, PT, RZ, UR18, PT ;  /* 0x00000012ff007c0c */ /* 0x000fe2000bf05070 */
[----:B------:R-:W-:Y:S01]  /*28010*/  ULDC UR23, c[0x0][0x630] ;  /* 0x00018c0000177ab9 */ /* 0x000fe20000000800 */
[----:B------:R-:W-:Y:S02]  /*28020*/  R2UR UR16, R11 ;  /* 0x000000000b1072ca */ /* 0x000fe400000e0000 */
[----:B------:R-:W-:Y:S01]  /*28030*/  ISETP.NE.AND.EX P0, PT, RZ, UR19, PT, P0 ;  /* 0x00000013ff007c0c */ /* 0x000fe2000bf05300 */
[----:B0-----:R-:W0:Y:S01]  /*28040*/  LDC.64 R6, c[0x0][0x620] ;  /* 0x00018800ff067b82 */ /* 0x001e220000000a00 */
[----:B------:R-:W-:-:S02]  /*28050*/  R2UR UR17, R13 ;  /* 0x000000000d1172ca */ /* 0x000fc400000e0000 */
[----:B--2---:R-:W-:-:S05]  /*28060*/  I2FP.F32.U32 R0, R8 ;  /* 0x0000000800007245 */ /* 0x004fca0000201000 */
[----:B------:R-:W-:-:S06]  /*28070*/  FMUL R0, R0, UR6 ;  /* 0x0000000600007c20 */ /* 0x000fcc0008400000 */
[----:B------:R-:W2:Y:S01]  /*28080*/  F2I.U32.TRUNC.NTZ R0, R0 ;  /* 0x0000000000007305 */ /* 0x000ea2000020f000 */
[----:B----4-:R-:W-:Y:S05]  /*28090*/  @!P0 BRA `(.L_x_553) ;  /* 0x0000000000308947 */ /* 0x010fea0003800000 */
        /* <DEDUP_REMOVED lines=12> */
.L_x_553:
[----:B------:R-:W-:Y:S01]  /*28160*/  USHF.R.U64 UR9, UR16, UR23, UR17 ;  /* 0x0000001710097299 */ /* 0x000fe20008001211 */
[----:B------:R-:W4:Y:S01]  /*28170*/  LDC.64 R22, c[0x0][0x640] ;  /* 0x00019000ff167b82 */ /* 0x000f220000000a00 */
[----:B------:R-:W-:Y:S01]  /*28180*/  USHF.R.U32.HI UR6, URZ, UR23, UR17 ;  /* 0x000000173f067299 */ /* 0x000fe20008011611 */
[----:B--2---:R-:W-:Y:S02]  /*28190*/  IMAD.MOV R10, RZ, RZ, -R0 ;  /* 0x000000ffff0a7224 */ /* 0x004fe400078e0a00 */
[----:B-1----:R-:W-:Y:S01]  /*281a0*/  IMAD.MOV.U32 R2, RZ, RZ, R11 ;  /* 0x000000ffff027224 */ /* 0x002fe200078e000b */
[----:B------:R-:W-:Y:S01]  /*281b0*/  IADD3 R5, P0, RZ, -UR9, RZ ;  /* 0x80000009ff057c10 */ /* 0x000fe2000ff1e0ff */
[----:B---3--:R-:W-:Y:S02]  /*281c0*/  IMAD R18, R9, R10, R8 ;  /* 0x0000000a09127224 */ /* 0x008fe400078e0208 */
[----:B------:R-:W1:Y:S02]  /*281d0*/  LDC R4, c[0x0][0x618] ;  /* 0x00018600ff047b82 */ /* 0x000e640000000800 */
[----:B------:R-:W-:Y:S01]  /*281e0*/  IMAD.X R3, RZ, RZ, ~UR6, P0 ;  /* 0x80000006ff037e24 */ /* 0x000fe200080e06ff */
[----:B------:R-:W-:-:S03]  /*281f0*/  ULDC UR6, c[0x0][0x154] ;  /* 0x0000550000067ab9 */ /* 0x000fc60000000800 */
[-C--:B0-----:R-:W-:Y:S02]  /*28200*/  IMAD R0, R3, R6.reuse, RZ ;  /* 0x0000000603007224 */ /* 0x081fe400078e02ff */
[----:B------:R-:W0:Y:S01]  /*28210*/  LDC R14, c[0x0][0x608] ;  /* 0x00018200ff0e7b82 */ /* 0x000e220000000800 */
[----:B------:R-:W-:Y:S02]  /*28220*/  IMAD.MOV.U32 R3, RZ, RZ, R13 ;  /* 0x000000ffff037224 */ /* 0x000fe400078e000d */
[----:B------:R-:W-:-:S05]  /*28230*/  IMAD.WIDE.U32 R2, R5, R6, R2 ;  /* 0x0000000605027225 */ /* 0x000fca00078e0002 */
[----:B------:R-:W2:Y:S01]  /*28240*/  LDC R20, c[0x0][0x658] ;  /* 0x00019600ff147b82 */ /* 0x000ea20000000800 */
[----:B------:R-:W-:Y:S01]  /*28250*/  IMAD R5, R5, R7, R0 ;  /* 0x0000000705057224 */ /* 0x000fe200078e0200 */
[----:B------:R-:W-:Y:S01]  /*28260*/  I2FP.F32.U32 R0, R12 ;  /* 0x0000000c00007245 */ /* 0x000fe20000201000 */
[----:B------:R-:W-:Y:S01]  /*28270*/  IMAD.MOV.U32 R7, RZ, RZ, 0x1 ;  /* 0x00000001ff077424 */ /* 0x000fe200078e00ff */
[----:B----4-:R-:W-:Y:S01]  /*28280*/  ISETP.NE.U32.AND P0, PT, R22, RZ, PT ;  /* 0x000000ff1600720c */ /* 0x010fe20003f05070 */
[----:B------:R-:W-:Y:S02]  /*28290*/  IMAD.IADD R3, R3, 0x1, R5 ;  /* 0x0000000103037824 */ /* 0x000fe400078e0205 */
[----:B------:R-:W-:Y:S01]  /*282a0*/  FMUL R0, R0, UR6 ;  /* 0x0000000600007c20 */ /* 0x000fe20008400000 */
[----:B------:R-:W3:Y:S01]  /*282b0*/  LDC R15, c[0x0][0x148] ;  /* 0x00005200ff0f7b82 */ /* 0x000ee20000000800 */
[----:B------:R-:W-:Y:S01]  /*282c0*/  ISETP.NE.AND.EX P0, PT, R23, RZ, PT, P0 ;  /* 0x000000ff1700720c */ /* 0x000fe20003f05300 */
[----:B------:R-:W-:Y:S01]  /*282d0*/  IMAD.MOV.U32 R5, RZ, RZ, -0x1 ;  /* 0xffffffffff057424 */ /* 0x000fe200078e00ff */
[-CC-:B-1----:R-:W-:Y:S01]  /*282e0*/  SHF.R.U64 R10, R2, R4.reuse, R3.reuse ;  /* 0x00000004020a7219 */ /* 0x182fe20000001203 */
[----:B------:R1:W4:Y:S01]  /*282f0*/  F2I.U32.TRUNC.NTZ R13, R0 ;  /* 0x00000000000d7305 */ /* 0x000322000020f000 */
[----:B------:R-:W-:-:S03]  /*28300*/  SHF.R.U32.HI R3, RZ, R4, R3 ;  /* 0x00000004ff037219 */ /* 0x000fc60000011603 */
[----:B------:R-:W1:Y:S01]  /*28310*/  LDC R16, c[0x0][0x600] ;  /* 0x00018000ff107b82 */ /* 0x000e620000000800 */
[-CC-:B0-----:R-:W-:Y:S02]  /*28320*/  SHF.R.U64 R8, R10, R14.reuse, R3.reuse ;  /* 0x0000000e0a087219 */ /* 0x181fe40000001203 */
[----:B------:R-:W-:-:S05]  /*28330*/  SHF.R.U32.HI R3, RZ, R14, R3 ;  /* 0x0000000eff037219 */ /* 0x000fca0000011603 */
[----:B------:R-:W0:Y:S01]  /*28340*/  LDC R17, c[0x0][0x648] ;  /* 0x00019200ff117b82 */ /* 0x000e220000000800 */
[-CC-:B--2---:R-:W-:Y:S02]  /*28350*/  SHF.R.U64 R11, R8, R20.reuse, R3.reuse ;  /* 0x00000014080b7219 */ /* 0x184fe40000001203 */
[-C--:B------:R-:W-:Y:S02]  /*28360*/  SHF.L.U32 R5, R5, R20.reuse, RZ ;  /* 0x0000001405057219 */ /* 0x080fe400000006ff */
[-C--:B------:R-:W-:Y:S01]  /*28370*/  SHF.R.U32.HI R3, RZ, R20.reuse, R3 ;  /* 0x00000014ff037219 */ /* 0x080fe20000011603 */
[----:B------:R-:W-:Y:S01]  /*28380*/  IMAD.MOV.U32 R2, RZ, RZ, R11 ;  /* 0x000000ffff027224 */ /* 0x000fe200078e000b */
[----:B------:R-:W-:Y:S01]  /*28390*/  SHF.L.U32 R20, R7, R20, RZ ;  /* 0x0000001407147219 */ /* 0x000fe200000006ff */
[----:B------:R-:W2:Y:S01]  /*283a0*/  LDC R19, c[0x0][0x638] ;  /* 0x00018e00ff137b82 */ /* 0x000ea20000000800 */
[----:B------:R-:W-:-:S07]  /*283b0*/  LOP3.LUT R41, RZ, R5, RZ, 0x33, !PT ;  /* 0x00000005ff297212 */ /* 0x000fce00078e33ff */
[----:B------:R-:W0:Y:S01]  /*283c0*/  LDC R21, c[0x0][0x610] ;  /* 0x00018400ff157b82 */ /* 0x000e220000000800 */
[----:B----4-:R-:W-:Y:S05]  /*283d0*/  @!P0 BRA `(.L_x_554) ;  /* 0x0000000000288947 */ /* 0x010fea0003800000 */
[----:B-1----:R-:W1:Y:S02]  /*283e0*/  LDC R0, c[0x0][0x64c] ;  /* 0x00019300ff007b82 */ /* 0x002e640000000800 */
[----:B-1----:R-:W-:-:S05]  /*283f0*/  IADD3 R7, P0, R11, R0, RZ ;  /* 0x000000000b077210 */ /* 0x002fca0007f1e0ff */
        /* <DEDUP_REMOVED lines=8> */
.L_x_554:
[----:B01----:R-:W-:Y:S01]  /*28480*/  SHF.R.U64 R0, R2, R17, R3 ;  /* 0x0000001102007219 */ /* 0x003fe20000001203 */
[----:B------:R-:W-:Y:S01]  /*28490*/  VIADD R3, R16, 0xffffffff ;  /* 0xffffffff10037836 */ /* 0x000fe20000000000 */
[----:B------:R-:W-:Y:S01]  /*284a0*/  LOP3.LUT R41, R8, R41, RZ, 0xc0, !PT ;  /* 0x0000002908297212 */ /* 0x000fe200078ec0ff */
[----:B------:R-:W-:Y:S02]  /*284b0*/  IMAD.MOV R13, RZ, RZ, -R13 ;  /* 0x000000ffff0d7224 */ /* 0x000fe400078e0a0d */
[----:B------:R-:W-:Y:S01]  /*284c0*/  IMAD.MOV R2, RZ, RZ, -R0 ;  /* 0x000000ffff027224 */ /* 0x000fe200078e0a00 */
[----:B------:R-:W-:Y:S01]  /*284d0*/  LOP3.LUT R3, R10, R3, RZ, 0xc0, !PT ;  /* 0x000000030a037212 */ /* 0x000fe200078ec0ff */
[----:B------:R-:W-:Y:S02]  /*284e0*/  IMAD R41, R20, R0, R41 ;  /* 0x0000000014297224 */ /* 0x000fe400078e0229 */
[----:B---3--:R-:W-:Y:S02]  /*284f0*/  @P4 IMAD R18, R15, R13, R12 ;  /* 0x0000000d0f124224 */ /* 0x008fe400078e020c */
[----:B--2---:R-:W-:-:S02]  /*28500*/  IMAD R0, R2, R19, R11 ;  /* 0x0000001302007224 */ /* 0x004fc400078e020b */
[----:B------:R-:W-:Y:S02]  /*28510*/  IMAD R41, R41, R21, R18 ;  /* 0x0000001529297224 */ /* 0x000fe400078e0212 */
[----:B------:R-:W-:Y:S02]  /*28520*/  IMAD R2, R0, R16, R3 ;  /* 0x0000001000027224 */ /* 0x000fe400078e0203 */
[----:B------:R-:W-:-:S03]  /*28530*/  IMAD.MOV.U32 R4, RZ, RZ, 0x1 ;  /* 0x00000001ff047424 */ /* 0x000fc600078e00ff */
[----:B------:R-:W-:Y:S02]  /*28540*/  SEL R3, R2, R41, !P4 ;  /* 0x0000002902037207 */ /* 0x000fe40006000000 */
[----:B------:R-:W-:Y:S02]  /*28550*/  PRMT R0, R4, 0x7610, R0 ;  /* 0x0000761004007816 */ /* 0x000fe40000000000 */
[----:B------:R-:W-:Y:S01]  /*28560*/  SEL R41, R41, R2, !P4 ;  /* 0x0000000229297207 */ /* 0x000fe20006000000 */
[----:B------:R2:W-:Y:S06]  /*28570*/  STL [R1+0x460], R3 ;  /* 0x0004600301007387 */ /* 0x0005ec0000100800 */
.L_x_552:
[----:B------:R3:W-:Y:S01]  /*28580*/  STL [R1+0x464], R41 ;  /* 0x0004642901007387 */ /* 0x0007e20000100800 */
[----:B------:R-:W-:-:S13]  /*28590*/  LOP3.LUT P0, RZ, R0, 0xff, RZ, 0xc0, !PT ;  /* 0x000000ff00ff7812 */ /* 0x000fda000780c0ff */
[----:B---3--:R-:W-:Y:S05]  /*285a0*/  @P0 BRA `(.L_x_555) ;  /* 0xfffffd8c004c0947 */ /* 0x008fea000383ffff */
[----:B------:R-:W-:Y:S05]  /*285b0*/  EXIT ;  /* 0x000000000000794d */ /* 0x000fea0003800000 */
.L_x_7:
[----:B0-----:R-:W2:Y:S01]  /*285c0*/  LDL R16, [R1+0x45c] ;  /* 0x00045c0001107983 */ /* 0x001ea20000100800 */
[----:B------:R-:W-:-:S03]  /*285d0*/  ULDC.64 UR4, c[0x0][0x650] ;  /* 0x0001940000047ab9 */ /* 0x000fc60000000a00 */
[----:B------:R-:W3:Y:S01]  /*285e0*/  LDL R20, [R1+0x458] ;  /* 0x0004580001147983 */ /* 0x000ee20000100800 */
[----:B------:R-:W-:Y:S01]  /*285f0*/  PRMT R0, RZ, 0x7610, R0 ;  /* 0x00007610ff007816 */ /* 0x000fe20000000000 */
[----:B------:R-:W-:Y:S02]  /*28600*/  IMAD.MOV.U32 R5, RZ, RZ, -0x1 ;  /* 0xffffffffff057424 */ /* 0x000fe400078e00ff */
[----:B------:R-:W-:Y:S02]  /*28610*/  IMAD.MOV.U32 R4, RZ, RZ, -0x1 ;  /* 0xffffffffff047424 */ /* 0x000fe400078e00ff */
[----:B------:R-:W-:Y:S01]  /*28620*/  IMAD.MOV.U32 R10, RZ, RZ, -0x1 ;  /* 0xffffffffff0a7424 */ /* 0x000fe200078e00ff */
[----:B--2---:R-:W-:-:S04]  /*28630*/  ISETP.GE.U32.AND P0, PT, R16, UR4, PT ;  /* 0x0000000410007c0c */ /* 0x004fc8000bf06070 */
[----:B---3--:R-:W-:-:S13]  /*28640*/  ISETP.GE.U32.AND.EX P0, PT, R20, UR5, PT, P0 ;  /* 0x0000000514007c0c */ /* 0x008fda000bf06100 */
[----:B------:R-:W-:Y:S05]  /*28650*/  @P0 BRA `(.L_x_556) ;  /* 0x0000000400300947 */ /* 0x000fea0003800000 */
[----:B------:R-:W0:Y:S01]  /*28660*/  LDC.64 R14, c[0x0][0x628] ;  /* 0x00018a00ff0e7b82 */ /* 0x000e220000000a00 */
[----:B------:R-:W-:Y:S02]  /*28670*/  IMAD.MOV.U32 R8, RZ, RZ, R16 ;  /* 0x000000ffff087224 */ /* 0x000fe400078e0010 */
[----:B------:R-:W-:-:S05]  /*28680*/  IMAD.MOV.U32 R9, RZ, RZ, R20 ;  /* 0x000000ffff097224 */ /* 0x000fca00078e0014 */
[----:B------:R-:W1:Y:S08]  /*28690*/  LDC R10, c[0x0][0x630] ;  /* 0x00018c00ff0a7b82 */ /* 0x000e700000000800 */
[----:B------:R-:W2:Y:S01]  /*286a0*/  LDC.64 R18, c[0x0][0x620] ;  /* 0x00018800ff127b82 */ /* 0x000ea20000000a00 */
[----:B0-----:R-:W-:-:S04]  /*286b0*/  ISETP.NE.U32.AND P0, PT, R14, RZ, PT ;  /* 0x000000ff0e00720c */ /* 0x001fc80003f05070 */
[----:B------:R-:W-:-:S13]  /*286c0*/  ISETP.NE.AND.EX P0, PT, R15, RZ, PT, P0 ;  /* 0x000000ff0f00720c */ /* 0x000fda0003f05300 */
[----:B-12---:R-:W-:Y:S05]  /*286d0*/  @!P0 BRA `(.L_x_557) ;  /* 0x0000000000288947 */ /* 0x006fea0003800000 */
[----:B------:R-:W0:Y:S02]  /*286e0*/  LDC R0, c[0x0][0x634] ;  /* 0x00018d00ff007b82 */ /* 0x000e240000000800 */
[----:B0-----:R-:W-:-:S05]  /*286f0*/  IADD3 R9, P0, R16, R0, RZ ;  /* 0x0000000010097210 */ /* 0x001fca0007f1e0ff */
        /* <DEDUP_REMOVED lines=8> */
.L_x_557:
[----:B------:R-:W0:Y:S01]  /*28780*/  LDC.64 R22, c[0x0][0x640] ;  /* 0x00019000ff167b82 */ /* 0x000e220000000a00 */
[-CC-:B------:R-:W-:Y:S01]  /*28790*/  SHF.R.U64 R14, R8, R10.reuse, R9.reuse ;  /* 0x0000000a080e7219 */ /* 0x180fe20000001209 */
[----:B------:R-:W-:Y:S01]  /*287a0*/  IMAD.MOV.U32 R4, RZ, RZ, R16 ;  /* 0x000000ffff047224 */ /* 0x000fe200078e0010 */
[----:B------:R-:W-:Y:S01]  /*287b0*/  SHF.R.U32.HI R0, RZ, R10, R9 ;  /* 0x0000000aff007219 */ /* 0x000fe20000011609 */
[----:B------:R-:W-:Y:S01]  /*287c0*/  IMAD.MOV.U32 R24, RZ, RZ, 0x1 ;  /* 0x00000001ff187424 */ /* 0x000fe200078e00ff */
[----:B------:R-:W-:-:S03]  /*287d0*/  IADD3 R7, P0, RZ, -R14, RZ ;  /* 0x8000000eff077210 */ /* 0x000fc60007f1e0ff */
[----:B------:R-:W1:Y:S02]  /*287e0*/  LDC R6, c[0x0][0x618] ;  /* 0x00018600ff067b82 */ /* 0x000e640000000800 */
[----:B------:R-:W-:-:S04]  /*287f0*/  IMAD.X R5, RZ, RZ, ~R0, P0 ;  /* 0x000000ffff057224 */ /* 0x000fc800000e0e00 */
[-C--:B------:R-:W-:Y:S02]  /*28800*/  IMAD R0, R5, R18.reuse, RZ ;  /* 0x0000001205007224 */ /* 0x080fe400078e02ff */
[----:B------:R-:W2:Y:S01]  /*28810*/  LDC R8, c[0x0][0x608] ;  /* 0x00018200ff087b82 */ /* 0x000ea20000000800 */
[----:B------:R-:W-:Y:S02]  /*28820*/  IMAD.MOV.U32 R5, RZ, RZ, R20 ;  /* 0x000000ffff057224 */ /* 0x000fe400078e0014 */
[----:B------:R-:W-:-:S05]  /*28830*/  IMAD.WIDE.U32 R4, R7, R18, R4 ;  /* 0x0000001207047225 */ /* 0x000fca00078e0004 */
[----:B------:R-:W3:Y:S01]  /*28840*/  LDC R21, c[0x0][0x658] ;  /* 0x00019600ff157b82 */ /* 0x000ee20000000800 */
[----:B------:R-:W-:Y:S01]  /*28850*/  IMAD R7, R7, R19, R0 ;  /* 0x0000001307077224 */ /* 0x000fe200078e0200 */
[----:B0-----:R-:W-:-:S03]  /*28860*/  ISETP.NE.U32.AND P0, PT, R22, RZ, PT ;  /* 0x000000ff1600720c */ /* 0x001fc60003f05070 */
[----:B------:R-:W-:Y:S01]  /*28870*/  IMAD.IADD R5, R5, 0x1, R7 ;  /* 0x0000000105057824 */ /* 0x000fe200078e0207 */
[----:B------:R-:W-:Y:S02]  /*28880*/  ISETP.NE.AND.EX P0, PT, R23, RZ, PT, P0 ;  /* 0x000000ff1700720c */ /* 0x000fe40003f05300 */
[----:B------:R-:W0:Y:S02]  /*28890*/  LDC R16, c[0x0][0x600] ;  /* 0x00018000ff107b82 */ /* 0x000e240000000800 */
[-CC-:B-1----:R-:W-:Y:S01]  /*288a0*/  SHF.R.U64 R10, R4, R6.reuse, R5.reuse ;  /* 0x00000006040a7219 */ /* 0x182fe20000001205 */
[----:B------:R-:W-:Y:S01]  /*288b0*/  IMAD.MOV.U32 R4, RZ, RZ, -0x1 ;  /* 0xffffffffff047424 */ /* 0x000fe200078e00ff */
[----:B------:R-:W-:-:S04]  /*288c0*/  SHF.R.U32.HI R5, RZ, R6, R5 ;  /* 0x00000006ff057219 */ /* 0x000fc80000011605 */
[----:B------:R-:W1:Y:S01]  /*288d0*/  LDC R18, c[0x0][0x648] ;  /* 0x00019200ff127b82 */ /* 0x000e620000000800 */
[-CC-:B--2---:R-:W-:Y:S02]  /*288e0*/  SHF.R.U64 R17, R10, R8.reuse, R5.reuse ;  /* 0x000000080a117219 */ /* 0x184fe40000001205 */
[----:B------:R-:W-:-:S05]  /*288f0*/  SHF.R.U32.HI R0, RZ, R8, R5 ;  /* 0x00000008ff007219 */ /* 0x000fca0000011605 */
[----:B------:R-:W2:Y:S01]  /*28900*/  LDC R20, c[0x0][0x638] ;  /* 0x00018e00ff147b82 */ /* 0x000ea20000000800 */
[-C--:B---3--:R-:W-:Y:S02]  /*28910*/  SHF.L.U32 R4, R4, R21.reuse, RZ ;  /* 0x0000001504047219 */ /* 0x088fe400000006ff */
[-CC-:B------:R-:W-:Y:S02]  /*28920*/  SHF.R.U64 R19, R17, R21.reuse, R0.reuse ;  /* 0x0000001511137219 */ /* 0x180fe40000001200 */
[----:B------:R-:W-:Y:S02]  /*28930*/  LOP3.LUT R26, RZ, R4, RZ, 0x33, !PT ;  /* 0x00000004ff1a7212 */ /* 0x000fe400078e33ff */
[----:B------:R-:W-:Y:S01]  /*28940*/  SHF.R.U32.HI R5, RZ, R21, R0 ;  /* 0x00000015ff057219 */ /* 0x000fe20000011600 */
[----:B------:R-:W3:Y:S01]  /*28950*/  LDC R25, c[0x0][0x610] ;  /* 0x00018400ff197b82 */ /* 0x000ee20000000800 */
[----:B------:R-:W-:Y:S01]  /*28960*/  IMAD.MOV.U32 R4, RZ, RZ, R19 ;  /* 0x000000ffff047224 */ /* 0x000fe200078e0013 */
[----:B------:R-:W-:Y:S06]  /*28970*/  @!P0 BRA `(.L_x_558) ;  /* 0x0000000000288947 */ /* 0x000fec0003800000 */
        /* <DEDUP_REMOVED lines=10> */
.L_x_558:
[----:B-1----:R-:W-:Y:S01]  /*28a20*/  SHF.R.U64 R3, R4, R18, R5 ;  /* 0x0000001204037219 */ /* 0x002fe20000001205 */
[----:B0-----:R-:W-:Y:S01]  /*28a30*/  VIADD R5, R16, 0xffffffff ;  /* 0xffffffff10057836 */ /* 0x001fe20000000000 */
[----:B------:R-:W-:Y:S01]  /*28a40*/  SHF.L.U32 R24, R24, R21, RZ ;  /* 0x0000001518187219 */ /* 0x000fe200000006ff */
[----:B------:R-:W-:Y:S01]  /*28a50*/  @P4 IMAD R11, R13, R12, R2 ;  /* 0x0000000c0d0b4224 */ /* 0x000fe200078e0202 */
[----:B------:R-:W-:Y:S01]  /*28a60*/  LOP3.LUT R0, R17, R26, RZ, 0xc0, !PT ;  /* 0x0000001a11007212 */ /* 0x000fe200078ec0ff */
[----:B------:R-:W-:-:S04]  /*28a70*/  IMAD.MOV R4, RZ, RZ, -R3 ;  /* 0x000000ffff047224 */ /* 0x000fc800078e0a03 */
[----:B------:R-:W-:Y:S01]  /*28a80*/  IMAD R2, R24, R3, R0 ;  /* 0x0000000318027224 */ /* 0x000fe200078e0200 */
[----:B------:R-:W-:Y:S01]  /*28a90*/  LOP3.LUT R3, R10, R5, RZ, 0xc0, !PT ;  /* 0x000000050a037212 */ /* 0x000fe200078ec0ff */
[----:B--2---:R-:W-:Y:S02]  /*28aa0*/  IMAD R0, R4, R20, R19 ;  /* 0x0000001404007224 */ /* 0x004fe400078e0213 */
[----:B---3--:R-:W-:Y:S02]  /*28ab0*/  IMAD R5, R2, R25, R11 ;  /* 0x0000001902057224 */ /* 0x008fe400078e020b */
[----:B------:R-:W-:Y:S02]  /*28ac0*/  IMAD.MOV.U32 R4, RZ, RZ, 0x1 ;  /* 0x00000001ff047424 */ /* 0x000fe400078e00ff */
[----:B------:R-:W-:Y:S02]  /*28ad0*/  IMAD R2, R0, R16, R3 ;  /* 0x0000001000027224 */ /* 0x000fe400078e0203 */
[----:B------:R-:W-:Y:S01]  /*28ae0*/  IMAD.MOV.U32 R10, RZ, RZ, R14 ;  /* 0x000000ffff0a7224 */ /* 0x000fe200078e000e */
[----:B------:R-:W-:-:S02]  /*28af0*/  PRMT R0, R4, 0x7610, R0 ;  /* 0x0000761004007816 */ /* 0x000fc40000000000 */
[----:B------:R-:W-:Y:S02]  /*28b00*/  SEL R4, R2, R5, !P4 ;  /* 0x0000000502047207 */ /* 0x000fe40006000000 */
[----:B------:R-:W-:-:S07]  /*28b10*/  SEL R5, R5, R2, !P4 ;  /* 0x0000000205057207 */ /* 0x000fce0006000000 */
.L_x_556:
[----:B------:R-:W-:-:S08]  /*28b20*/  NOP ;  /* 0x0000000000007918 */ /* 0x000fd00000000000 */
[----:B------:R-:W0:-:S00]  /*28b30*/  USETMAXREG.DEALLOC.CTAPOOL 0x18 ;  /* 0x00000018000079c8 */ /* 0x000e0000080e0500 */
[----:B------:R-:W-:-:S13]  /*28b40*/  ISETP.NE.AND P0, PT, RZ, UR8, PT ;  /* 0x00000008ff007c0c */ /* 0x000fda000bf05270 */
[----:B------:R-:W-:Y:S05]  /*28b50*/  @P0 EXIT ;  /* 0x000000000000094d */ /* 0x000fea0003800000 */
[----:B0-----:R-:W-:Y:S01]  /*28b60*/  LOP3.LUT P0, RZ, R0, 0xff, RZ, 0xc0, !PT ;  /* 0x000000ff00ff7812 */ /* 0x001fe2000780c0ff */
[----:B------:R-:W-:Y:S02]  /*28b70*/  IMAD.MOV.U32 R6, RZ, RZ, 0x1 ;  /* 0x00000001ff067424 */ /* 0x000fe400078e00ff */
[----:B------:R-:W-:-:S10]  /*28b80*/  IMAD.MOV.U32 R7, RZ, RZ, RZ ;  /* 0x000000ffff077224 */ /* 0x000fd400078e00ff */
[----:B------:R-:W-:Y:S05]  /*28b90*/  @!P0 BRA `(.L_x_559) ;  /* 0x0000000c008c8947 */ /* 0x000fea0003800000 */
[----:B------:R-:W0:Y:S01]  /*28ba0*/  LDC R0, c[0x0][0x28c] ;  /* 0x0000a300ff007b82 */ /* 0x000e220000000800 */
[----:B------:R-:W-:Y:S01]  /*28bb0*/  ULDC UR5, c[0x0][0x658] ;  /* 0x0001960000057ab9 */ /* 0x000fe20000000800 */
[----:B------:R-:W-:Y:S01]  /*28bc0*/  UMOV UR9, 0xffffffff ;  /* 0xffffffff00097882 */ /* 0x000fe20000000000 */
[----:B------:R-:W-:Y:S01]  /*28bd0*/  UMOV UR11, 0x1 ;  /* 0x00000001000b7882 */ /* 0x000fe20000000000 */
[----:B------:R-:W-:Y:S01]  /*28be0*/  USHF.L.U32 UR9, UR9, UR5, URZ ;  /* 0x0000000509097299 */ /* 0x000fe2000800063f */
[----:B------:R-:W-:Y:S01]  /*28bf0*/  BSSY B0, `(.L_x_559) ;  /* 0x00000dd000007945 */ /* 0x000fe20003800000 */
[----:B------:R-:W-:Y:S01]  /*28c00*/  ULDC UR7, c[0x0][0xc] ;  /* 0x0000030000077ab9 */ /* 0x000fe20000000800 */
[----:B------:R-:W-:Y:S01]  /*28c10*/  ULDC UR10, c[0x0][0x10] ;  /* 0x00000400000a7ab9 */ /* 0x000fe20000000800 */
[----:B------:R-:W1:Y:S01]  /*28c20*/  S2UR UR6, SR_CgaCtaId ;  /* 0x00000000000679c3 */ /* 0x000e620000008800 */
[----:B------:R-:W-:Y:S01]  /*28c30*/  ULOP3.LUT UR15, URZ, UR9, URZ, 0x33, !UPT ;  /* 0x000000093f0f7292 */ /* 0x000fe2000f8e333f */
[----:B------:R-:W-:Y:S01]  /*28c40*/  IMAD.MOV.U32 R9, RZ, RZ, 0x1 ;  /* 0x00000001ff097424 */ /* 0x000fe200078e00ff */
[----:B------:R-:W-:Y:S01]  /*28c50*/  ULDC UR4, c[0x0][0x600] ;  /* 0x0001800000047ab9 */ /* 0x000fe20000000800 */
[----:B------:R-:W-:Y:S01]  /*28c60*/  IMAD.MOV.U32 R6, RZ, RZ, 0x1 ;  /* 0x00000001ff067424 */ /* 0x000fe200078e00ff */
[----:B------:R-:W-:Y:S01]  /*28c70*/  UMOV UR18, 0x5 ;  /* 0x0000000500127882 */ /* 0x000fe20000000000 */
[----:B------:R-:W-:Y:S01]  /*28c80*/  IMAD.MOV.U32 R7, RZ, RZ, RZ ;  /* 0x000000ffff077224 */ /* 0x000fe200078e00ff */
[----:B------:R-:W-:-:S02]  /*28c90*/  ULOP3.LUT UR27, UR13, 0x2, URZ, 0xfc, !UPT ;  /* 0x000000020d1b7892 */ /* 0x000fc4000f8efc3f */
[----:B------:R-:W-:Y:S02]  /*28ca0*/  UIADD3 UR4, UR4, -0x1, URZ ;  /* 0xffffffff04047890 */ /* 0x000fe4000fffe03f */
[----:B------:R-:W-:Y:S01]  /*28cb0*/  USHF.L.U32 UR5, UR11, UR5, URZ ;  /* 0x000000050b057299 */ /* 0x000fe2000800063f */
[----:B------:R-:W-:Y:S01]  /*28cc0*/  ULDC.64 UR28, c[0x0][0x198] ;  /* 0x00006600001c7ab9 */ /* 0x000fe20000000a00 */
[----:B0-----:R-:W-:-:S05]  /*28cd0*/  VIADD R0, R0, 0x7f ;  /* 0x0000007f00007836 */ /* 0x001fca0000000000 */
[----:B------:R-:W-:Y:S01]  /*28ce0*/  SHF.R.S32.HI R3, RZ, 0x1f, R0 ;  /* 0x0000001fff037819 */ /* 0x000fe20000011400 */
[----:B-1----:R-:W-:-:S03]  /*28cf0*/  ULOP3.LUT UR8, UR6, 0x1, URZ, 0xc0, !UPT ;  /* 0x0000000106087892 */ /* 0x002fc6000f8ec03f */
[----:B------:R-:W-:Y:S01]  /*28d00*/  LEA.HI R0, R3, R0, RZ, 0x7 ;  /* 0x0000000003007211 */ /* 0x000fe200078f38ff */
[----:B------:R-:W-:Y:S02]  /*28d10*/  USHF.R.U32.HI UR30, URZ, 0x1, UR6 ;  /* 0x000000013f1e7899 */ /* 0x000fe40008011606 */
[----:B------:R-:W-:Y:S01]  /*28d20*/  USHF.L.U32 UR14, UR6, 0x7, URZ ;  /* 0x00000007060e7899 */ /* 0x000fe2000800063f */
[----:B------:R-:W-:Y:S01]  /*28d30*/  SHF.R.S32.HI R0, RZ, 0x7, R0 ;  /* 0x00000007ff007819 */ /* 0x000fe20000011400 */
[----:B------:R-:W-:Y:S02]  /*28d40*/  USHF.L.U32 UR31, UR6, 0xe, URZ ;  /* 0x0000000e061f7899 */ /* 0x000fe4000800063f */
[----:B------:R-:W-:Y:S02]  /*28d50*/  ULOP3.LUT UR6, UR6, 0xfffffffe, URZ, 0xc0, !UPT ;  /* 0xfffffffe06067892 */ /* 0x000fe4000f8ec03f */
[----:B------:R-:W-:Y:S01]  /*28d60*/  UISETP.GT.U32.AND UP0, UPT, UR8, 0xffff, UPT ;  /* 0x0000ffff0800788c */ /* 0x000fe2000bf04070 */
[----:B------:R-:W-:Y:S01]  /*28d70*/  VIADD R15, R0, 0x1 ;  /* 0x00000001000f7836 */ /* 0x000fe20000000000 */
[----:B------:R-:W-:-:S02]  /*28d80*/  USHF.L.U32 UR16, UR11, UR6, URZ ;  /* 0x000000060b107299 */ /* 0x000fc4000800063f */
[----:B------:R-:W-:Y:S02]  /*28d90*/  ULOP3.LUT UR9, UR6, 0x1, URZ, 0xfc, !UPT ;  /* 0x0000000106097892 */ /* 0x000fe4000f8efc3f */
[----:B------:R-:W-:Y:S02]  /*28da0*/  UIMAD.WIDE.U32 UR6, UR7, UR10, URZ ;  /* 0x0000000a070672a5 */ /* 0x000fe4000f8e003f */
[----:B------:R-:W-:Y:S01]  /*28db0*/  USEL UR8, UR8, 0xffff, !UP0 ;  /* 0x0000ffff08087887 */ /* 0x000fe2000c000000 */
[----:B------:R-:W-:Y:S01]  /*28dc0*/  ULDC UR10, c[0x0][0x14] ;  /* 0x00000500000a7ab9 */ /* 0x000fe20000000800 */
[----:B------:R-:W-:Y:S02]  /*28dd0*/  USHF.L.U32 UR9, UR11, UR9, URZ ;  /* 0x000000090b097299 */ /* 0x000fe4000800063f */
[----:B------:R-:W-:Y:S02]  /*28de0*/  UIMAD.WIDE.U32 UR24, UR6, UR10, URZ ;  /* 0x0000000a061872a5 */ /* 0x000fe4000f8e003f */
[----:B------:R-:W-:-:S02]  /*28df0*/  UIMAD UR17, UR7, UR10, URZ ;  /* 0x0000000a071172a4 */ /* 0x000fc4000f8e023f */
[----:B------:R-:W-:Y:S02]  /*28e00*/  ULOP3.LUT UR8, UR8, 0xffff, URZ, 0xc0, !UPT ;  /* 0x0000ffff08087892 */ /* 0x000fe4000f8ec03f */
[----:B------:R-:W-:Y:S02]  /*28e10*/  ULOP3.LUT UR14, UR14, 0x80, URZ, 0xc0, !UPT ;  /* 0x000000800e0e7892 */ /* 0x000fe4000f8ec03f */
[----:B------:R-:W-:Y:S02]  /*28e20*/  ULOP3.LUT UR16, UR16, UR9, URZ, 0xfc, !UPT ;  /* 0x0000000910107292 */ /* 0x000fe4000f8efc3f */
[----:B------:R-:W-:Y:S02]  /*28e30*/  UIADD3 UR17, UR25, UR17, URZ ;  /* 0x0000001119117290 */ /* 0x000fe4000fffe03f */
[----:B------:R-:W-:-:S12]  /*28e40*/  USHF.L.U32 UR18, UR18, UR8, URZ ;  /* 0x0000000812127299 */ /* 0x000fd8000800063f */
.L_x_570:
[----:B------:R-:W-:-:S03]  /*28e50*/  UMOV UR6, 0xffffffff ;  /* 0xffffffff00067882 */ /* 0x000fc60000000000 */
[----:B------:R-:W-:Y:S05]  /*28e60*/  BRA.DIV UR6, `(.L_x_560) ;  /* 0x0000000e06b07947 */ /* 0x000fea000b800000 */
[----:B------:R-:W-:-:S13]  /*28e70*/  ELECT P0, URZ, PT ;  /* 0x00000000003f782f */ /* 0x000fda0003800000 */
.L_x_580:
[----:B------:R-:W0:Y:S01]  /*28e80*/  LDC R2, c[0x0][0x28c] ;  /* 0x0000a300ff027b82 */ /* 0x000e220000000800 */
[----:B------:R-:W-:Y:S01]  /*28e90*/  BSSY B1, `(.L_x_561) ;  /* 0x000003c000017945 */ /* 0x000fe20003800000 */
[----:B0-----:R-:W-:-:S13]  /*28ea0*/  ISETP.LT.OR P0, PT, R2, 0x1, !P0 ;  /* 0x000000010200780c */ /* 0x001fda0004701670 */
[----:B------:R-:W-:Y:S05]  /*28eb0*/  @P0 BRA `(.L_x_562) ;  /* 0x0000000000e40947 */ /* 0x000fea0003800000 */
[----:B------:R-:W-:Y:S01]  /*28ec0*/  LEA R2, R5, UR30, 0x1 ;  /* 0x0000001e05027c11 */ /* 0x000fe2000f8e08ff */
[----:B------:R-:W-:Y:S01]  /*28ed0*/  IMAD.MOV.U32 R13, RZ, RZ, RZ ;  /* 0x000000ffff0d7224 */ /* 0x000fe200078e00ff */
[----:B------:R-:W-:Y:S01]  /*28ee0*/  LEA R4, R4, UR14, 0x8 ;  /* 0x0000000e04047c11 */ /* 0x000fe2000f8e40ff */
[----:B------:R-:W-:Y:S02]  /*28ef0*/  IMAD.MOV.U32 R3, RZ, RZ, R15 ;  /* 0x000000ffff037224 */ /* 0x000fe400078e000f */
[----:B------:R-:W-:Y:S02]  /*28f00*/  IMAD.SHL.U32 R2, R2, 0x80, RZ ;  /* 0x0000008002027824 */ /* 0x000fe400078e00ff */
[----:B------:R-:W-:Y:S02]  /*28f10*/  IMAD.MOV.U32 R5, RZ, RZ, R6 ;  /* 0x000000ffff057224 */ /* 0x000fe400078e0006 */
[----:B------:R-:W-:-:S07]  /*28f20*/  IMAD.MOV.U32 R8, RZ, RZ, R7 ;  /* 0x000000ffff087224 */ /* 0x000fce00078e0007 */
.L_x_565:
[----:B------:R-:W0:Y:S01]  /*28f30*/  S2R R12, SR_CgaCtaId ;  /* 0x00000000000c7919 */ /* 0x000e220000008800 */
[----:B------:R-:W-:Y:S01]  /*28f40*/  MOV R11, 0x400 ;  /* 0x00000400000b7802 */ /* 0x000fe20000000f00 */
[----:B------:R-:W1:Y:S03]  /*28f50*/  S2R R14, SR_TID.X ;  /* 0x00000000000e7919 */ /* 0x000e660000002100 */
[----:B0-----:R-:W-:Y:S02]  /*28f60*/  LEA R17, R12, R11, 0x18 ;  /* 0x0000000b0c117211 */ /* 0x001fe400078ec0ff */
[----:B------:R-:W-:Y:S02]  /*28f70*/  SHF.L.U32 R11, R5, 0x1f, RZ ;  /* 0x0000001f050b7819 */ /* 0x000fe400000006ff */
[----:B-1----:R-:W-:Y:S01]  /*28f80*/  LOP3.LUT P1, RZ, R14, 0x7f, RZ, 0xc0, !PT ;  /* 0x0000007f0eff7812 */ /* 0x002fe2000782c0ff */
[----:B------:R-:W-:-:S04]  /*28f90*/  IMAD R12, R8, 0x8, R17 ;  /* 0x00000008080c7824 */ /* 0x000fc800078e0211 */
[----:B------:R-:W0:Y:S02]  /*28fa0*/  SYNCS.PHASECHK.TRANS64.TRYWAIT P0, [R12+URZ+0x18], R11 ;  /* 0x0000180b0c0075a7 */ /* 0x000e24000800017f */
[----:B0-----:R-:W-:Y:S06]  /*28fb0*/  @!P0 BRA `(.L_x_563) ;  /* 0x0000000c007c8947 */ /* 0x001fec0003800000 */
.L_x_581:
[----:B0-----:R-:W0:Y:S01]  /*28fc0*/  @!P1 LDC R11, c[0x0][0x500] ;  /* 0x00014000ff0b9b82 */ /* 0x001e220000000800 */
[----:B------:R-:W-:-:S04]  /*28fd0*/  UPRMT UR6, UR27, 0x9910, URZ ;  /* 0x000099101b067896 */ /* 0x000fc8000800003f */
[----:B------:R-:W-:-:S06]  /*28fe0*/  UISETP.NE.AND UP0, UPT, UR6, 0x2, UPT ;  /* 0x000000020600788c */ /* 0x000fcc000bf05270 */
[----:B------:R-:W-:Y:S01]  /*28ff0*/  PLOP3.LUT P0, PT, PT, PT, UP0, 0x80, 0x0 ;  /* 0x000000000000781c */ /* 0x000fe20003f0f008 */
[----:B0-----:R0:W-:-:S12]  /*29000*/  @!P1 SYNCS.ARRIVE.TRANS64 RZ, [R12+URZ], R11 ;  /* 0x0000000b0cff99a7 */ /* 0x0011d8000800003f */
[----:B------:R-:W-:Y:S05]  /*29010*/  @P0 BRA `(.L_x_564) ;  /* 0x0000000000040947 */ /* 0x000fea0003800000 */
[----:B------:R-:W-:Y:S01]  /*29020*/  BPT.TRAP 0x1 ;  /* 0x000000040000795c */ /* 0x000fe20000300000 */
.L_x_564:
[----:B------:R-:W-:Y:S01]  /*29030*/  R2UR UR7, R8 ;  /* 0x00000000080772ca */ /* 0x000fe200000e0000 */
[----:B------:R-:W-:Y:S01]  /*29040*/  VIADD R3, R3, 0xffffffff ;  /* 0xffffffff03037836 */ /* 0x000fe20000000000 */
[----:B------:R-:W-:Y:S01]  /*29050*/  R2UR UR22, R17 ;  /* 0x00000000111672ca */ /* 0x000fe200000e0000 */
[----:B------:R-:W-:Y:S01]  /*29060*/  UIADD3 UR6, UP0, UR28, 0xf0, URZ ;  /* 0x000000f01c067890 */ /* 0x000fe2000ff1e03f */
[----:B------:R-:W-:Y:S01]  /*29070*/  R2UR UR23, R2 ;  /* 0x00000000021772ca */ /* 0x000fe200000e0000 */
[----:B------:R-:W-:Y:S01]  /*29080*/  UIADD3 UR34, UP1, UR28, 0x1f0, URZ ;  /* 0x000001f01c227890 */ /* 0x000fe2000ff3e03f */
[----:B------:R-:W-:Y:S01]  /*29090*/  R2UR UR9, R12 ;  /* 0x000000000c0972ca */ /* 0x000fe200000e0000 */
[----:B------:R-:W-:Y:S01]  /*290a0*/  UPRMT UR19, URZ, 0x5410, UR18 ;  /* 0x000054103f137896 */ /* 0x000fe20008000012 */
[----:B------:R-:W-:Y:S01]  /*290b0*/  R2UR UR10, R13 ;  /* 0x000000000d0a72ca */ /* 0x000fe200000e0000 */
[----:B------:R-:W-:Y:S01]  /*290c0*/  VIADD R8, R8, 0x1 ;  /* 0x0000000108087836 */ /* 0x000fe20000000000 */
[----:B------:R-:W-:Y:S01]  /*290d0*/  R2UR UR12, R10 ;  /* 0x000000000a0c72ca */ /* 0x000fe200000e0000 */
[----:B------:R-:W-:Y:S01]  /*290e0*/  UPRMT UR32, URZ, 0x5410, UR16 ;  /* 0x000054103f207896 */ /* 0x000fe20008000010 */
[----:B------:R-:W-:Y:S01]  /*290f0*/  R2UR UR26, R4 ;  /* 0x00000000041a72ca */ /* 0x000fe200000e0000 */
[----:B------:R-:W-:Y:S01]  /*29100*/  USHF.L.U32 UR7, UR7, 0xf, URZ ;  /* 0x0000000f07077899 */ /* 0x000fe2000800063f */
[----:B------:R-:W-:Y:S01]  /*29110*/  ISETP.GT.AND P1, PT, R3, 0x1, PT ;  /* 0x000000010300780c */ /* 0x000fe20003f24270 */
[----:B------:R-:W-:Y:S01]  /*29120*/  UIADD3.X UR35, URZ, UR29, URZ, UP1, !UPT ;  /* 0x0000001d3f237290 */ /* 0x000fe20008ffe43f */
[C---:B------:R-:W-:Y:S01]  /*29130*/  ISETP.NE.AND P0, PT, R8.reuse, 0x3, PT ;  /* 0x000000030800780c */ /* 0x040fe20003f05270 */
[----:B------:R-:W-:Y:S01]  /*29140*/  ULEA UR8, UR30, UR7, 0xe ;  /* 0x000000071e087291 */ /* 0x000fe2000f8e703f */
[----:B------:R-:W-:Y:S01]  /*29150*/  VIADD R13, R13, 0x80 ;  /* 0x000000800d0d7836 */ /* 0x000fe20000000000 */
[----:B------:R-:W-:Y:S01]  /*29160*/  ULOP3.LUT UR11, UR7, 0x4000, UR31, 0xf8, !UPT ;  /* 0x00004000070b7892 */ /* 0x000fe2000f8ef81f */
[----:B0-----:R-:W-:Y:S01]  /*29170*/  SEL R12, RZ, 0x1, P0 ;  /* 0x00000001ff0c7807 */ /* 0x001fe20000000000 */
[----:B------:R-:W-:Y:S01]  /*29180*/  UIADD3 UR8, UR22, 0x100, UR8 ;  /* 0x0000010016087890 */ /* 0x000fe2000fffe008 */
[----:B------:R-:W-:Y:S01]  /*29190*/  SEL R8, R8, RZ, P0 ;  /* 0x000000ff08087207 */ /* 0x000fe20000000000 */
[----:B------:R-:W-:Y:S01]  /*291a0*/  UIADD3.X UR7, URZ, UR29, URZ, UP0, !UPT ;  /* 0x0000001d3f077290 */ /* 0x000fe200087fe43f */
[----:B------:R-:W-:Y:S01]  /*291b0*/  LOP3.LUT R5, R5, R12, RZ, 0x3c, !PT ;  /* 0x0000000c05057212 */ /* 0x000fe200078e3cff */
[----:B------:R-:W-:Y:S01]  /*291c0*/  UIADD3 UR22, UR22, 0x18100, UR11 ;  /* 0x0001810016167890 */ /* 0x000fe2000fffe00b */
[----:B------:R-:W-:Y:S01]  /*291d0*/  UMOV UR20, 0x0 ;  /* 0x0000000000147882 */ /* 0x000fe20000000000 */
[----:B------:R-:W-:Y:S01]  /*291e0*/  UMOV UR21, 0x10000000 ;  /* 0x1000000000157882 */ /* 0x000fe20000000000 */
[----:B------:R-:W-:-:S04]  /*291f0*/  UMOV UR11, UR23 ;  /* 0x00000017000b7c82 */ /* 0x000fc80008000000 */
[----:B------:R0:W-:Y:S02]  /*29200*/  UTMALDG.3D.MULTICAST [UR8], [UR6], UR19, desc[UR20] ;  /* 0x00001408060073b4 */ /* 0x0001e40008011813 */
[----:B0-----:R-:W-:Y:S01]  /*29210*/  UMOV UR8, UR22 ;  /* 0x0000001600087c82 */ /* 0x001fe20008000000 */
[----:B------:R-:W-:Y:S02]  /*29220*/  UMOV UR11, UR26 ;  /* 0x0000001a000b7c82 */ /* 0x000fe40008000000 */
[----:B------:R0:W-:Y:S02]  /*29230*/  UTMALDG.3D.MULTICAST [UR8], [UR34], UR32, desc[UR20] ;  /* 0x00001408220073b4 */ /* 0x0001e40008011820 */
[----:B0-----:R-:W-:Y:S05]  /*29240*/  @P1 BRA `(.L_x_565) ;  /* 0xfffffffc00381947 */ /* 0x001fea000383ffff */
.L_x_562:
[----:B------:R-:W-:Y:S05]  /*29250*/  BSYNC B1 ;  /* 0x0000000000017941 */ /* 0x000fea0003800000 */
.L_x_561:
[----:B------:R-:W2:Y:S01]  /*29260*/  LDL.LU R16, [R1+0x458] ;  /* 0x0004580001107983 */ /* 0x000ea20000300800 */
[----:B------:R-:W-:Y:S01]  /*29270*/  LOP3.LUT P0, RZ, R9, 0xff, RZ, 0xc0, !PT ;  /* 0x000000ff09ff7812 */ /* 0x000fe2000780c0ff */
[C---:B------:R-:W-:Y:S01]  /*29280*/  IMAD.IADD R4, R0.reuse, 0x1, R7 ;  /* 0x0000000100047824 */ /* 0x040fe200078e0207 */
[----:B------:R-:W-:Y:S01]  /*29290*/  ULDC.64 UR6, c[0x0][0x650] ;  /* 0x0001940000067ab9 */ /* 0x000fe20000000a00 */
[----:B------:R-:W3:Y:S01]  /*292a0*/  LDL.LU R14, [R1+0x45c] ;  /* 0x00045c00010e7983 */ /* 0x000ee20000300800 */
[----:B------:R-:W-:Y:S01]  /*292b0*/  ISETP.GE.U32.AND P1, PT, R0, 0x3, PT ;  /* 0x000000030000780c */ /* 0x000fe20003f26070 */
[----:B------:R-:W-:Y:S01]  /*292c0*/  BSSY B1, `(.L_x_566) ;  /* 0x000006d000017945 */ /* 0x000fe20003800000 */
[----:B------:R-:W-:Y:S01]  /*292d0*/  IMAD.MOV.U32 R10, RZ, RZ, -0x1 ;  /* 0xffffffffff0a7424 */ /* 0x000fe200078e00ff */
[----:B------:R-:W-:-:S06]  /*292e0*/  PRMT R9, RZ, 0x7610, R9 ;  /* 0x00007610ff097816 */ /* 0x000fcc0000000009 */
[----:B------:R-:W0:Y:S01]  /*292f0*/  @P0 S2R R3, SR_CgaCtaId ;  /* 0x0000000000030919 */ /* 0x000e220000008800 */
[----:B------:R-:W-:-:S04]  /*29300*/  @P0 MOV R2, 0x400 ;  /* 0x0000040000020802 */ /* 0x000fc80000000f00 */
[----:B0-----:R-:W-:-:S04]  /*29310*/  @P0 LEA R2, R3, R2, 0x18 ;  /* 0x0000000203020211 */ /* 0x001fc800078ec0ff */
[----:B------:R0:W-:Y:S01]  /*29320*/  @P0 SYNCS.ARRIVE.TRANS64.A1T0 RZ, [R2+URZ+0x48], RZ ;  /* 0x000048ff02ff09a7 */ /* 0x0001e2000810003f */
[----:B------:R-:W-:-:S04]  /*29330*/  ISETP.GT.U32.AND P0, PT, R4, 0x2, PT ;  /* 0x000000020400780c */ /* 0x000fc80003f04070 */
[----:B------:R-:W-:Y:S01]  /*29340*/  ISETP.LT.U32.AND P0, PT, R0, 0x3, P0 ;  /* 0x000000030000780c */ /* 0x000fe20000701070 */
[----:B0-----:R-:W-:-:S05]  /*29350*/  IMAD.WIDE.U32 R2, R4, -0x55555555, RZ ;  /* 0xaaaaaaab04027825 */ /* 0x001fca00078e00ff */
[----:B------:R-:W-:Y:S02]  /*29360*/  SHF.R.U32.HI R5, RZ, 0x1, R3 ;  /* 0x00000001ff057819 */ /* 0x000fe40000011603 */
[----:B------:R-:W-:Y:S02]  /*29370*/  SEL R3, RZ, 0x1, !P0 ;  /* 0x00000001ff037807 */ /* 0x000fe40004000000 */
[----:B------:R-:W-:Y:S01]  /*29380*/  PRMT R2, RZ, 0x7610, R2 ;  /* 0x00007610ff027816 */ /* 0x000fe20000000002 */
[----:B------:R-:W-:Y:S01]  /*29390*/  IMAD R7, R5, -0x3, R4 ;  /* 0xfffffffd05077824 */ /* 0x000fe200078e0204 */
[----:B------:R-:W-:Y:S01]  /*293a0*/  LOP3.LUT R6, R6, R3, RZ, 0x3c, !PT ;  /* 0x0000000306067212 */ /* 0x000fe200078e3cff */
[----:B------:R-:W-:-:S03]  /*293b0*/  IMAD.MOV.U32 R4, RZ, RZ, -0x1 ;  /* 0xffffffffff047424 */ /* 0x000fc600078e00ff */
[----:B------:R-:W-:Y:S01]  /*293c0*/  @P1 LOP3.LUT R6, R6, 0x1, R5, 0x78, !PT ;  /* 0x0000000106061812 */ /* 0x000fe200078e7805 */
[----:B------:R-:W-:Y:S01]  /*293d0*/  IMAD.MOV.U32 R5, RZ, RZ, -0x1 ;  /* 0xffffffffff057424 */ /* 0x000fe200078e00ff */
[----:B---3--:R-:W-:-:S04]  /*293e0*/  IADD3 R14, P0, R14, UR24, RZ ;  /* 0x000000180e0e7c10 */ /* 0x008fc8000ff1e0ff */
[----:B--2---:R-:W-:Y:S01]  /*293f0*/  IADD3.X R16, R16, UR17, RZ, P0, !PT ;  /* 0x0000001110107c10 */ /* 0x004fe200087fe4ff */
[----:B------:R0:W-:Y:S01]  /*29400*/  STL [R1+0x45c], R14 ;  /* 0x00045c0e01007387 */ /* 0x0001e20000100800 */
[----:B------:R-:W-:-:S03]  /*29410*/  ISETP.GE.U32.AND P0, PT, R14, UR6, PT ;  /* 0x000000060e007c0c */ /* 0x000fc6000bf06070 */
[----:B------:R0:W-:Y:S01]  /*29420*/  STL [R1+0x458], R16 ;  /* 0x0004581001007387 */ /* 0x0001e20000100800 */
[----:B------:R-:W-:-:S13]  /*29430*/  ISETP.GE.U32.AND.EX P0, PT, R16, UR7, PT, P0 ;  /* 0x0000000710007c0c */ /* 0x000fda000bf06100 */
[----:B0-----:R-:W-:Y:S05]  /*29440*/  @P0 BRA `(.L_x_567) ;  /* 0x0000000400500947 */ /* 0x001fea0003800000 */
[----:B------:R-:W0:Y:S01]  /*29450*/  S2R R8, SR_CTAID.X ;  /* 0x0000000000087919 */ /* 0x000e220000002500 */
[----:B------:R-:W-:Y:S01]  /*29460*/  ULDC UR6, c[0x0][0x150] ;  /* 0x0000540000067ab9 */ /* 0x000fe20000000800 */
[----:B------:R-:W1:Y:S01]  /*29470*/  LDC R3, c[0x0][0x144] ;  /* 0x00005100ff037b82 */ /* 0x000e620000000800 */
[----:B------:R-:W-:Y:S01]  /*29480*/  ULDC UR9, c[0x0][0x630] ;  /* 0x00018c0000097ab9 */ /* 0x000fe20000000800 */
[----:B------:R-:W2:Y:S06]  /*29490*/  S2R R5, SR_CTAID.Y ;  /* 0x0000000000057919 */ /* 0x000eac0000002600 */
[----:B------:R-:W3:Y:S01]  /*294a0*/  LDC R12, c[0x0][0x148] ;  /* 0x00005200ff0c7b82 */ /* 0x000ee20000000800 */
[----:B0-----:R-:W-:-:S02]  /*294b0*/  I2FP.F32.U32 R2, R8 ;  /* 0x0000000800027245 */ /* 0x001fc40000201000 */
[----:B--2---:R-:W-:-:S03]  /*294c0*/  I2FP.F32.U32 R4, R5 ;  /* 0x0000000500047245 */ /* 0x004fc60000201000 */
[----:B------:R-:W-:Y:S01]  /*294d0*/  FMUL R2, R2, UR6 ;  /* 0x0000000602027c20 */ /* 0x000fe20008400000 */
[----:B------:R-:W-:Y:S02]  /*294e0*/  ULDC UR6, c[0x0][0x154] ;  /* 0x0000550000067ab9 */ /* 0x000fe40000000800 */
[----:B------:R-:W-:Y:S01]  /*294f0*/  FMUL R10, R4, UR6 ;  /* 0x00000006040a7c20 */ /* 0x000fe20008400000 */
[----:B------:R-:W-:Y:S02]  /*29500*/  ULDC.64 UR6, c[0x0][0x628] ;  /* 0x00018a0000067ab9 */ /* 0x000fe40000000a00 */
[----:B------:R-:W0:Y:S01]  /*29510*/  F2I.U32.TRUNC.NTZ R2, R2 ;  /* 0x0000000200027305 */ /* 0x000e22000020f000 */
[----:B------:R-:W-:-:S04]  /*29520*/  ISETP.NE.U32.AND P0, PT, RZ, UR6, PT ;  /* 0x00000006ff007c0c */ /* 0x000fc8000bf05070 */
[----:B------:R-:W-:-:S03]  /*29530*/  ISETP.NE.AND.EX P0, PT, RZ, UR7, PT, P0 ;  /* 0x00000007ff007c0c */ /* 0x000fc6000bf05300 */
[----:B------:R-:W2:Y:S01]  /*29540*/  F2I.U32.TRUNC.NTZ R10, R10 ;  /* 0x0000000a000a7305 */ /* 0x000ea2000020f000 */
[----:B0-----:R-:W-:Y:S02]  /*29550*/  IMAD.MOV R4, RZ, RZ, -R2 ;  /* 0x000000ffff047224 */ /* 0x001fe400078e0a02 */
[----:B------:R-:W-:Y:S02]  /*29560*/  IMAD.MOV.U32 R2, RZ, RZ, R14 ;  /* 0x000000ffff027224 */ /* 0x000fe400078e000e */
[----:B-1----:R-:W-:Y:S02]  /*29570*/  IMAD R8, R3, R4, R8 ;  /* 0x0000000403087224 */ /* 0x002fe400078e0208 */
[----:B--2---:R-:W-:-:S04]  /*29580*/  IMAD.MOV R3, RZ, RZ, -R10 ;  /* 0x000000ffff037224 */ /* 0x004fc800078e0a0a */
[----:B---3--:R-:W-:Y:S02]  /*29590*/  @P4 IMAD R8, R12, R3, R5 ;  /* 0x000000030c084224 */ /* 0x008fe400078e0205 */
[----:B------:R-:W-:Y:S01]  /*295a0*/  IMAD.MOV.U32 R3, RZ, RZ, R16 ;  /* 0x000000ffff037224 */ /* 0x000fe200078e0010 */
[----:B------:R-:W-:Y:S06]  /*295b0*/  @!P0 BRA `(.L_x_568) ;  /* 0x0000000000288947 */ /* 0x000fec0003800000 */
[----:B------:R-:W-:Y:S02]  /*295c0*/  ULDC UR8, c[0x0][0x634] ;  /* 0x00018d0000087ab9 */ /* 0x000fe40000000800 */
[----:B------:R-:W-:-:S05]  /*295d0*/  IADD3 R3, P0, R14, UR8, RZ ;  /* 0x000000080e037c10 */ /* 0x000fca000ff1e0ff */
[----:B------:R-:W-:-:S04]  /*295e0*/  IMAD.X R11, RZ, RZ, R16, P0 ;  /* 0x000000ffff0b7224 */ /* 0x000fc800000e0610 */
[----:B------:R-:W-:-:S04]  /*295f0*/  IMAD.WIDE.U32 R4, R11, UR6, RZ ;  /* 0x000000060b047c25 */ /* 0x000fc8000f8e00ff */
[----:B------:R-:W-:-:S04]  /*29600*/  IMAD.WIDE.U32 R4, P0, R3, UR7, R4 ;  /* 0x0000000703047c25 */ /* 0x000fc8000f800004 */
[----:B------:R-:W-:-:S04]  /*29610*/  IMAD.WIDE.U32 R2, R3, UR6, RZ ;  /* 0x0000000603027c25 */ /* 0x000fc8000f8e00ff */
[----:B------:R-:W-:Y:S01]  /*29620*/  IMAD.MOV.U32 R2, RZ, RZ, R5 ;  /* 0x000000ffff027224 */ /* 0x000fe200078e0005 */
[----:B------:R-:W-:Y:S01]  /*29630*/  IADD3 RZ, P1, R3, R4, RZ ;  /* 0x0000000403ff7210 */ /* 0x000fe20007f3e0ff */
[----:B------:R-:W-:-:S04]  /*29640*/  IMAD.X R3, RZ, RZ, RZ, P0 ;  /* 0x000000ffff037224 */ /* 0x000fc800000e06ff */
[----:B------:R-:W-:-:S08]  /*29650*/  IMAD.WIDE.U32.X R2, R11, UR7, R2, P1 ;  /* 0x000000070b027c25 */ /* 0x000fd000088e0402 */
.L_x_568:
[--C-:B------:R-:W-:Y:S01]  /*29660*/  SHF.R.U64 R10, R2, UR9, R3.reuse ;  /* 0x00000009020a7c19 */ /* 0x100fe20008001203 */
[----:B------:R-:W-:Y:S01]  /*29670*/  ULDC.64 UR6, c[0x0][0x620] ;  /* 0x0001880000067ab9 */ /* 0x000fe20000000a00 */
[----:B------:R-:W-:Y:S01]  /*29680*/  SHF.R.U32.HI R2, RZ, UR9, R3 ;  /* 0x00000009ff027c19 */ /* 0x000fe20008011603 */
[----:B------:R-:W-:Y:S01]  /*29690*/  IMAD.MOV.U32 R3, RZ, RZ, R16 ;  /* 0x000000ffff037224 */ /* 0x000fe200078e0010 */
[----:B------:R-:W-:Y:S01]  /*296a0*/  IADD3 R11, P0, RZ, -R10, RZ ;  /* 0x8000000aff0b7210 */ /* 0x000fe20007f1e0ff */
[----:B------:R-:W-:-:S04]  /*296b0*/  ULDC.64 UR8, c[0x0][0x640] ;  /* 0x0001900000087ab9 */ /* 0x000fc80000000a00 */
[----:B------:R-:W-:Y:S01]  /*296c0*/  IMAD.X R2, RZ, RZ, ~R2, P0 ;  /* 0x000000ffff027224 */ /* 0x000fe200000e0e02 */
[----:B------:R-:W-:-:S03]  /*296d0*/  ISETP.NE.U32.AND P0, PT, RZ, UR8, PT ;  /* 0x00000008ff007c0c */ /* 0x000fc6000bf05070 */
[----:B------:R-:W-:Y:S01]  /*296e0*/  IMAD R2, R2, UR6, RZ ;  /* 0x0000000602027c24 */ /* 0x000fe2000f8e02ff */
[----:B------:R-:W-:-:S03]  /*296f0*/  ISETP.NE.AND.EX P0, PT, RZ, UR9, PT, P0 ;  /* 0x00000009ff007c0c */ /* 0x000fc6000bf05300 */
[----:B------:R-:W-:Y:S02]  /*29700*/  IMAD R5, R11, UR7, R2 ;  /* 0x000000070b057c24 */ /* 0x000fe4000f8e0202 */
[----:B------:R-:W-:-:S04]  /*29710*/  IMAD.MOV.U32 R2, RZ, RZ, R14 ;  /* 0x000000ffff027224 */ /* 0x000fc800078e000e */
[----:B------:R-:W-:Y:S01]  /*29720*/  IMAD.WIDE.U32 R2, R11, UR6, R2 ;  /* 0x000000060b027c25 */ /* 0x000fe2000f8e0002 */
[----:B------:R-:W-:-:S03]  /*29730*/  ULDC UR6, c[0x0][0x618] ;  /* 0x0001860000067ab9 */ /* 0x000fc60000000800 */
[----:B------:R-:W-:-:S05]  /*29740*/  IMAD.IADD R3, R3, 0x1, R5 ;  /* 0x0000000103037824 */ /* 0x000fca00078e0205 */
[--C-:B------:R-:W-:Y:S02]  /*29750*/  SHF.R.U64 R11, R2, UR6, R3.reuse ;  /* 0x00000006020b7c19 */ /* 0x100fe40008001203 */
[----:B------:R-:W-:Y:S01]  /*29760*/  SHF.R.U32.HI R2, RZ, UR6, R3 ;  /* 0x00000006ff027c19 */ /* 0x000fe20008011603 */
[----:B------:R-:W-:-:S03]  /*29770*/  ULDC UR6, c[0x0][0x608] ;  /* 0x0001820000067ab9 */ /* 0x000fc60000000800 */
[--C-:B------:R-:W-:Y:S02]  /*29780*/  SHF.R.U64 R12, R11, UR6, R2.reuse ;  /* 0x000000060b0c7c19 */ /* 0x100fe40008001202 */
[----:B------:R-:W-:Y:S01]  /*29790*/  SHF.R.U32.HI R3, RZ, UR6, R2 ;  /* 0x00000006ff037c19 */ /* 0x000fe20008011602 */
[----:B------:R-:W-:-:S03]  /*297a0*/  ULDC UR6, c[0x0][0x658] ;  /* 0x0001960000067ab9 */ /* 0x000fc60000000800 */
[--C-:B------:R-:W-:Y:S02]  /*297b0*/  SHF.R.U64 R13, R12, UR6, R3.reuse ;  /* 0x000000060c0d7c19 */ /* 0x100fe40008001203 */
[----:B------:R-:W-:-:S03]  /*297c0*/  SHF.R.U32.HI R14, RZ, UR6, R3 ;  /* 0x00000006ff0e7c19 */ /* 0x000fc60008011603 */
[----:B------:R-:W-:Y:S02]  /*297d0*/  IMAD.MOV.U32 R2, RZ, RZ, R13 ;  /* 0x000000ffff027224 */ /* 0x000fe400078e000d */
        /* <DEDUP_REMOVED lines=12> */
.L_x_569:
[----:B------:R-:W-:Y:S01]  /*298a0*/  ULDC UR6, c[0x0][0x648] ;  /* 0x0001920000067ab9 */ /* 0x000fe20000000800 */
[----:B------:R-:W-:Y:S02]  /*298b0*/  LOP3.LUT R12, R12, UR15, RZ, 0xc0, !PT ;  /* 0x0000000f0c0c7c12 */ /* 0x000fe4000f8ec0ff */
[----:B------:R-:W-:Y:S01]  /*298c0*/  SHF.R.U64 R3, R2, UR6, R3 ;  /* 0x0000000602037c19 */ /* 0x000fe20008001203 */
[----:B------:R-:W-:-:S04]  /*298d0*/  ULDC UR6, c[0x0][0x638] ;  /* 0x00018e0000067ab9 */ /* 0x000fc80000000800 */
[----:B------:R-:W-:Y:S02]  /*298e0*/  IMAD.MOV R2, RZ, RZ, -R3 ;  /* 0x000000ffff027224 */ /* 0x000fe400078e0a03 */
[----:B------:R-:W-:Y:S02]  /*298f0*/  IMAD R5, R3, UR5, R12 ;  /* 0x0000000503057c24 */ /* 0x000fe4000f8e020c */
[----:B------:R-:W-:Y:S01]  /*29900*/  IMAD R13, R2, UR6, R13 ;  /* 0x00000006020d7c24 */ /* 0x000fe2000f8e020d */
[----:B------:R-:W-:Y:S01]  /*29910*/  ULDC UR6, c[0x0][0x610] ;  /* 0x0001840000067ab9 */ /* 0x000fe20000000800 */
[----:B------:R-:W-:Y:S01]  /*29920*/  LOP3.LUT R2, R11, UR4, RZ, 0xc0, !PT ;  /* 0x000000040b027c12 */ /* 0x000fe2000f8ec0ff */
[----:B------:R-:W-:Y:S01]  /*29930*/  IMAD R8, R5, UR6, R8 ;  /* 0x0000000605087c24 */ /* 0x000fe2000f8e0208 */
[----:B------:R-:W-:-:S03]  /*29940*/  ULDC UR6, c[0x0][0x600] ;  /* 0x0001800000067ab9 */ /* 0x000fc60000000800 */
[----:B------:R-:W-:Y:S02]  /*29950*/  IMAD R13, R13, UR6, R2 ;  /* 0x000000060d0d7c24 */ /* 0x000fe4000f8e0202 */
[----:B------:R-:W-:-:S03]  /*29960*/  IMAD.MOV.U32 R2, RZ, RZ, 0x1 ;  /* 0x00000001ff027424 */ /* 0x000fc600078e00ff */
[----:B------:R-:W-:Y:S02]  /*29970*/  SEL R4, R13, R8, !P4 ;  /* 0x000000080d047207 */ /* 0x000fe40006000000 */
[----:B------:R-:W-:-:S07]  /*29980*/  SEL R5, R8, R13, !P4 ;  /* 0x0000000d08057207 */ /* 0x000fce0006000000 */
.L_x_567:
[----:B------:R-:W-:Y:S05]  /*29990*/  BSYNC B1 ;  /* 0x0000000000017941 */ /* 0x000fea0003800000 */
.L_x_566:
[----:B------:R-:W-:-:S13]  /*299a0*/  LOP3.LUT P0, RZ, R2, 0xff, RZ, 0xc0, !PT ;  /* 0x000000ff02ff7812 */ /* 0x000fda000780c0ff */
[----:B------:R-:W-:Y:S05]  /*299b0*/  @P0 BRA `(.L_x_570) ;  /* 0xfffffff400240947 */ /* 0x000fea000383ffff */
[----:B------:R-:W-:Y:S05]  /*299c0*/  BSYNC B0 ;  /* 0x0000000000007941 */ /* 0x000fea0003800000 */
.L_x_559:
[----:B------:R-:W-:-:S03]  /*299d0*/  UMOV UR6, 0xffffffff ;  /* 0xffffffff00067882 */ /* 0x000fc60000000000 */
[----:B------:R-:W-:Y:S05]  /*299e0*/  BRA.DIV UR6, `(.L_x_571) ;  /* 0x0000000606047947 */ /* 0x000fea000b800000 */
[----:B------:R-:W-:-:S13]  /*299f0*/  ELECT P0, URZ, PT ;  /* 0x00000000003f782f */ /* 0x000fda0003800000 */
.L_x_584:
[----:B------:R-:W-:Y:S04]  /*29a00*/  BSSY B0, `(.L_x_572) ;  /* 0x0000023000007945 */ /* 0x000fe80003800000 */
[----:B------:R-:W-:Y:S05]  /*29a10*/  @!P0 BRA `(.L_x_573) ;  /* 0x0000000000848947 */ /* 0x000fea0003800000 */
[----:B------:R-:W-:-:S04]  /*29a20*/  ULOP3.LUT UR6, UR13, 0x2, URZ, 0xfc, !UPT ;  /* 0x000000020d067892 */ /* 0x000fc8000f8efc3f */
[----:B------:R-:W-:-:S06]  /*29a30*/  UISETP.NE.AND UP0, UPT, UR6, 0x3, UPT ;  /* 0x000000030600788c */ /* 0x000fcc000bf05270 */
[----:B------:R-:W-:-:S13]  /*29a40*/  PLOP3.LUT P0, PT, PT, PT, UP0, 0x80, 0x0 ;  /* 0x000000000000781c */ /* 0x000fda0003f0f008 */
[----:B------:R-:W-:Y:S05]  /*29a50*/  @!P0 BRA `(.L_x_574) ;  /* 0x0000000000048947 */ /* 0x000fea0003800000 */
[----:B------:R-:W-:Y:S01]  /*29a60*/  BPT.TRAP 0x1 ;  /* 0x000000040000795c */ /* 0x000fe20000300000 */
.L_x_574:
[----:B------:R-:W0:Y:S01]  /*29a70*/  S2R R3, SR_CgaCtaId ;  /* 0x0000000000037919 */ /* 0x000e220000008800 */
[----:B------:R-:W-:Y:S02]  /*29a80*/  MOV R0, 0x400 ;  /* 0x0000040000007802 */ /* 0x000fe40000000f00 */
[----:B------:R-:W-:Y:S02]  /*29a90*/  SHF.L.U32 R2, R6, 0x1f, RZ ;  /* 0x0000001f06027819 */ /* 0x000fe400000006ff */
[----:B0-----:R-:W-:-:S05]  /*29aa0*/  LEA R0, R3, R0, 0x18 ;  /* 0x0000000003007211 */ /* 0x001fca00078ec0ff */
[----:B------:R-:W-:-:S04]  /*29ab0*/  VIADD R0, R0, 0x18 ;  /* 0x0000001800007836 */ /* 0x000fc80000000000 */
[----:B------:R-:W-:-:S04]  /*29ac0*/  IMAD R3, R7, 0x8, R0 ;  /* 0x0000000807037824 */ /* 0x000fc800078e0200 */
[----:B------:R-:W0:Y:S02]  /*29ad0*/  SYNCS.PHASECHK.TRANS64.TRYWAIT P0, [R3+URZ], R2 ;  /* 0x00000002030075a7 */ /* 0x000e24000800017f */
[----:B0-----:R-:W-:Y:S05]  /*29ae0*/  @!P0 BRA `(.L_x_575) ;  /* 0x0000000000e48947 */ /* 0x001fea0003800000 */
.L_x_585:
[----:B------:R-:W-:-:S05]  /*29af0*/  VIADD R7, R7, 0x1 ;  /* 0x0000000107077836 */ /* 0x000fca0000000000 */
[----:B------:R-:W-:-:S04]  /*29b00*/  ISETP.NE.AND P0, PT, R7, 0x3, PT ;  /* 0x000000030700780c */ /* 0x000fc80003f05270 */
[----:B0-----:R-:W-:Y:S02]  /*29b10*/  SEL R3, RZ, 0x1, P0 ;  /* 0x00000001ff037807 */ /* 0x001fe40000000000 */
[----:B------:R-:W-:Y:S02]  /*29b20*/  SEL R7, R7, RZ, P0 ;  /* 0x000000ff07077207 */ /* 0x000fe40000000000 */
[----:B------:R-:W-:-:S03]  /*29b30*/  LOP3.LUT R5, R6, R3, RZ, 0x3c, !PT ;  /* 0x0000000306057212 */ /* 0x000fc600078e3cff */
[----:B------:R-:W-:Y:S01]  /*29b40*/  IMAD R3, R7, 0x8, R0 ;  /* 0x0000000807037824 */ /* 0x000fe200078e0200 */
[----:B------:R-:W-:-:S04]  /*29b50*/  SHF.L.U32 R2, R5, 0x1f, RZ ;  /* 0x0000001f05027819 */ /* 0x000fc800000006ff */
[----:B------:R-:W0:Y:S02]  /*29b60*/  SYNCS.PHASECHK.TRANS64.TRYWAIT P0, [R3+URZ], R2 ;  /* 0x00000002030075a7 */ /* 0x000e24000800017f */
[----:B0-----:R-:W-:Y:S05]  /*29b70*/  @!P0 BRA `(.L_x_576) ;  /* 0x0000000000d48947 */ /* 0x001fea0003800000 */
.L_x_586:
[----:B0-----:R-:W-:-:S05]  /*29b80*/  VIADD R2, R7, 0x1 ;  /* 0x0000000107027836 */ /* 0x001fca0000000000 */
[----:B------:R-:W-:-:S04]  /*29b90*/  ISETP.NE.AND P0, PT, R2, 0x3, PT ;  /* 0x000000030200780c */ /* 0x000fc80003f05270 */
[----:B------:R-:W-:Y:S02]  /*29ba0*/  SEL R4, RZ, 0x1, P0 ;  /* 0x00000001ff047807 */ /* 0x000fe40000000000 */
[----:B------:R-:W-:Y:S02]  /*29bb0*/  SEL R3, R2, RZ, P0 ;  /* 0x000000ff02037207 */ /* 0x000fe40000000000 */
[----:B------:R-:W-:-:S03]  /*29bc0*/  LOP3.LUT R4, R5, R4, RZ, 0x3c, !PT ;  /* 0x0000000405047212 */ /* 0x000fc600078e3cff */
[----:B------:R-:W-:Y:S01]  /*29bd0*/  IMAD R3, R3, 0x8, R0 ;  /* 0x0000000803037824 */ /* 0x000fe200078e0200 */
[----:B------:R-:W-:-:S07]  /*29be0*/  SHF.L.U32 R0, R4, 0x1f, RZ ;  /* 0x0000001f04007819 */ /* 0x000fce00000006ff */
.L_x_577:
[----:B0-----:R0:W1:Y:S02]  /*29bf0*/  SYNCS.PHASECHK.TRANS64.TRYWAIT P0, [R3+URZ], R0 ;  /* 0x00000000030075a7 */ /* 0x001064000800017f */
[----:B-1----:R-:W-:Y:S05]  /*29c00*/  @!P0 NANOSLEEP.SYNCS 0x989680 ;  /* 0x009896800000895d */ /* 0x002fea0003900000 */
[----:B------:R-:W1:Y:S02]  /*29c10*/  @!P0 SYNCS.PHASECHK.TRANS64 P0, [R3+URZ], R0 ;  /* 0x00000000030085a7 */ /* 0x000e64000800007f */
[----:B-1----:R-:W-:Y:S05]  /*29c20*/  @!P0 BRA `(.L_x_577) ;  /* 0xfffffffc00f08947 */ /* 0x002fea000383ffff */
.L_x_573:
[----:B------:R-:W-:Y:S05]  /*29c30*/  BSYNC B0 ;  /* 0x0000000000007941 */ /* 0x000fea0003800000 */
.L_x_572:
[----:B------:R-:W-:Y:S05]  /*29c40*/  EXIT ;  /* 0x000000000000794d */ /* 0x000fea0003800000 */
.L_x_21:
[----:B--2---:R-:W-:-:S04]  /*29c50*/  IMAD.U32 R3, RZ, RZ, UR6 ;  /* 0x00000006ff037e24 */ /* 0x004fc8000f8e00ff */
[----:B------:R2:W3:Y:S03]  /*29c60*/  SYNCS.PHASECHK.TRANS64.TRYWAIT P0, [R3+URZ], R0 ;  /* 0x00000000030075a7 */ /* 0x0004e6000800017f */
[----:B---3--:R-:W-:Y:S05]  /*29c70*/  @!P0 NANOSLEEP.SYNCS 0x989680 ;  /* 0x009896800000895d */ /* 0x008fea0003900000 */
[----:B------:R-:W3:Y:S02]  /*29c80*/  @!P0 SYNCS.PHASECHK.TRANS64 P0, [R3+URZ], R0 ;  /* 0x00000000030085a7 */ /* 0x000ee4000800007f */
[----:B---3--:R-:W-:Y:S05]  /*29c90*/  @!P0 BRA `(.L_x_21) ;  /* 0xfffffffc00ec8947 */ /* 0x008fea000383ffff */
[----:B------:R-:W-:Y:S05]  /*29ca0*/  BRA `(.L_x_20) ;  /* 0xfffffd9000447947 */ /* 0x000fea000383ffff */
.L_x_27:
[----:B-----5:R2:W-:Y:S02]  /*29cb0*/  STL [R1+0x470], R2 ;  /* 0x0004700201007387 */ /* 0x0205e40000100800 */
[----:B--2---:R-:W-:-:S04]  /*29cc0*/  IMAD.U32 R2, RZ, RZ, UR16 ;  /* 0x00000010ff027e24 */ /* 0x004fc8000f8e00ff */
[----:B------:R2:W3:Y:S03]  /*29cd0*/  SYNCS.PHASECHK.TRANS64.TRYWAIT P0, [R2+URZ], R0 ;  /* 0x00000000020075a7 */ /* 0x0004e6000800017f */
[----:B---3--:R-:W-:Y:S05]  /*29ce0*/  @!P0 NANOSLEEP.SYNCS 0x989680 ;  /* 0x009896800000895d */ /* 0x008fea0003900000 */
[----:B------:R2:W3:Y:S02]  /*29cf0*/  @!P0 SYNCS.PHASECHK.TRANS64 P0, [R2+URZ], R0 ;  /* 0x00000000020085a7 */ /* 0x0004e4000800007f */
[----:B--2---:R2:W5:Y:S02]  /*29d00*/  LDL.LU R2, [R1+0x470] ;  /* 0x0004700001027983 */ /* 0x0045640000300800 */
[----:B--23--:R-:W-:Y:S05]  /*29d10*/  @!P0 BRA `(.L_x_27) ;  /* 0xfffffffc00e48947 */ /* 0x00cfea000383ffff */
[----:B------:R-:W-:Y:S05]  /*29d20*/  BRA `(.L_x_26) ;  /* 0xfffffdf000f87947 */ /* 0x000fea000383ffff */
.L_x_560:
[----:B------:R-:W-:Y:S01]  /*29d30*/  BSSY B1, `(.L_x_578) ;  /* 0x0000006000017945 */ /* 0x000fe20003800000 */
[----:B------:R-:W-:-:S07]  /*29d40*/  IMAD.MOV.U32 R2, RZ, RZ, -0x1 ;  /* 0xffffffffff027424 */ /* 0x000fce00078e00ff */
[----:B------:R-:W-:Y:S05]  /*29d50*/  WARPSYNC.COLLECTIVE R2, `(.L_x_579) ;  /* 0x00000000020c7348 */ /* 0x000fea0003c00000 */
[----:B------:R-:W-:Y:S02]  /*29d60*/  ELECT P0, UR62, PT ;  /* 0x00000000003e782f */ /* 0x000fe40003800000 */
[----:B------:R-:W-:Y:S01]  /*29d70*/  MOV R2, UR62 ;  /* 0x0000003e00027c02 */ /* 0x000fe20008000f00 */
[----:B------:R-:W-:Y:S10]  /*29d80*/  ENDCOLLECTIVE ;  /* 0x000000000000791b */ /* 0x000ff40003800000 */
.L_x_579:
[----:B------:R-:W-:Y:S05]  /*29d90*/  BSYNC B1 ;  /* 0x0000000000017941 */ /* 0x000fea0003800000 */
.L_x_578:
[----:B------:R-:W-:Y:S05]  /*29da0*/  BRA `(.L_x_580) ;  /* 0xfffffff000347947 */ /* 0x000fea000383ffff */
.L_x_563:
[----:B0-----:R0:W1:Y:S02]  /*29db0*/  SYNCS.PHASECHK.TRANS64.TRYWAIT P0, [R12+URZ+0x18], R11 ;  /* 0x0000180b0c0075a7 */ /* 0x001064000800017f */
[----:B-1----:R-:W-:Y:S05]  /*29dc0*/  @!P0 NANOSLEEP.SYNCS 0x989680 ;  /* 0x009896800000895d */ /* 0x002fea0003900000 */
[----:B------:R-:W1:Y:S02]  /*29dd0*/  @!P0 SYNCS.PHASECHK.TRANS64 P0, [R12+URZ+0x18], R11 ;  /* 0x0000180b0c0085a7 */ /* 0x000e64000800007f */
[----:B-1----:R-:W-:Y:S05]  /*29de0*/  @!P0 BRA `(.L_x_563) ;  /* 0xfffffffc00f08947 */ /* 0x002fea000383ffff */
[----:B------:R-:W-:Y:S05]  /*29df0*/  BRA `(.L_x_581) ;  /* 0xfffffff000707947 */ /* 0x000fea000383ffff */
.L_x_571:
[----:B------:R-:W-:Y:S01]  /*29e00*/  BSSY B0, `(.L_x_582) ;  /* 0x0000006000007945 */ /* 0x000fe20003800000 */
[----:B------:R-:W-:-:S07]  /*29e10*/  IMAD.MOV.U32 R2, RZ, RZ, -0x1 ;  /* 0xffffffffff027424 */ /* 0x000fce00078e00ff */
[----:B------:R-:W-:Y:S05]  /*29e20*/  WARPSYNC.COLLECTIVE R2, `(.L_x_583) ;  /* 0x00000000020c7348 */ /* 0x000fea0003c00000 */
[----:B------:R-:W-:Y:S02]  /*29e30*/  ELECT P0, UR62, PT ;  /* 0x00000000003e782f */ /* 0x000fe40003800000 */
[----:B------:R-:W-:Y:S01]  /*29e40*/  MOV R2, UR62 ;  /* 0x0000003e00027c02 */ /* 0x000fe20008000f00 */
[----:B------:R-:W-:Y:S10]  /*29e50*/  ENDCOLLECTIVE ;  /* 0x000000000000791b */ /* 0x000ff40003800000 */
.L_x_583:
[----:B------:R-:W-:Y:S05]  /*29e60*/  BSYNC B0 ;  /* 0x0000000000007941 */ /* 0x000fea0003800000 */
.L_x_582:
[----:B------:R-:W-:Y:S05]  /*29e70*/  BRA `(.L_x_584) ;  /* 0xfffffff800e07947 */ /* 0x000fea000383ffff */
.L_x_575:
[----:B0-----:R0:W1:Y:S02]  /*29e80*/  SYNCS.PHASECHK.TRANS64.TRYWAIT P0, [R3+URZ], R2 ;  /* 0x00000002030075a7 */ /* 0x001064000800017f */
[----:B-1----:R-:W-:Y:S05]  /*29e90*/  @!P0 NANOSLEEP.SYNCS 0x989680 ;  /* 0x009896800000895d */ /* 0x002fea0003900000 */
[----:B------:R-:W1:Y:S02]  /*29ea0*/  @!P0 SYNCS.PHASECHK.TRANS64 P0, [R3+URZ], R2 ;  /* 0x00000002030085a7 */ /* 0x000e64000800007f */
[----:B-1----:R-:W-:Y:S05]  /*29eb0*/  @!P0 BRA `(.L_x_575) ;  /* 0xfffffffc00f08947 */ /* 0x002fea000383ffff */
[----:B------:R-:W-:Y:S05]  /*29ec0*/  BRA `(.L_x_585) ;  /* 0xfffffffc00087947 */ /* 0x000fea000383ffff */
.L_x_576:
[----:B0-----:R0:W1:Y:S02]  /*29ed0*/  SYNCS.PHASECHK.TRANS64.TRYWAIT P0, [R3+URZ], R2 ;  /* 0x00000002030075a7 */ /* 0x001064000800017f */
[----:B-1----:R-:W-:Y:S05]  /*29ee0*/  @!P0 NANOSLEEP.SYNCS 0x989680 ;  /* 0x009896800000895d */ /* 0x002fea0003900000 */
[----:B------:R-:W1:Y:S02]  /*29ef0*/  @!P0 SYNCS.PHASECHK.TRANS64 P0, [R3+URZ], R2 ;  /* 0x00000002030085a7 */ /* 0x000e64000800007f */
[----:B-1----:R-:W-:Y:S05]  /*29f00*/  @!P0 BRA `(.L_x_576) ;  /* 0xfffffffc00f08947 */ /* 0x002fea000383ffff */
[----:B------:R-:W-:Y:S05]  /*29f10*/  BRA `(.L_x_586) ;  /* 0xfffffffc00187947 */ /* 0x000fea000383ffff */
.L_x_587:
[----:B------:R-:W-:-:S00]  /*29f20*/  BRA `(.L_x_587) ;  /* 0xfffffffc00fc7947 */ /* 0x000fc0000383ffff */
[----:B------:R-:W-:-:S00]  /*29f30*/  NOP ;  /* 0x0000000000007918 */ /* 0x000fc00000000000 */
        /* <DEDUP_REMOVED lines=12> */
.L_x_588:


//--------------------- .nv.shared._ZN7cutlass13device_kernelINS_4gemm6kernel13GemmUniversalIN4cute5tupleIJiiiiEEENS1_10collective13CollectiveMmaINS1_37MainloopSm90TmaGmmaWarpSpecializedFP8ILi3ENS5_IJNS4_1CILi2EEESB_NSA_ILi1EEEEEENS1_35KernelTmaWarpSpecializedCooperativeEEENS5_IJNSA_ILi256EEESG_NSA_ILi128EEEEEENS_12float_e4m3_tENS5_IJlSC_lEEESJ_SK_NS4_8TiledMMAINS4_8MMA_AtomIJNS4_4SM904GMMA31MMA_64x256x32_F32E4M3E4M3_SS_TNILNSO_7ScaleInE1ELSQ_1EEEEEENS4_6LayoutINS5_IJSB_SC_SC_EEENS5_IJSC_NSA_ILi0EEESV_EEEEENS5_IJNS4_10UnderscoreESY_SY_EEEEENS4_23SM90_TMA_LOAD_MULTICASTENS4_14ComposedLayoutINS4_7SwizzleILi3ELi4ELi3EEENS4_18smem_ptr_flag_bitsILi8EEENST_INS5_IJNSA_ILi8EEESH_EEENS5_IJSH_SC_EEEEEEEvNS4_8identityES11_S1B_vS1C_EENS_8epilogue10collective6detail29Sm90TmaWarpSpecializedAdapterINS1F_15DefaultEpilogueISJ_SK_SK_NS1E_6thread17LinearCombinationISJ_Li1EffLNS1J_9ScaleType4KindE0ELNS_15FloatRoundStyleE2ESJ_EENS1_15EpilogueDefaultEEEEEvvEEEEvNT_6ParamsE --------------------------
	.section	.nv.shared._ZN7cutlass13device_kernelINS_4gemm6kernel13GemmUniversalIN4cute5tupleIJiiiiEEENS1_10collective13CollectiveMmaINS1_37MainloopSm90TmaGmmaWarpSpecializedFP8ILi3ENS5_IJNS4_1CILi2EEESB_NSA_ILi1EEEEEENS1_35KernelTmaWarpSpecializedCooperativeEEENS5_IJNSA_ILi256EEESG_NSA_ILi128EEEEEENS_12float_e4m3_tENS5_IJlSC_lEEESJ_SK_NS4_8TiledMMAINS4_8MMA_AtomIJNS4_4SM904GMMA31MMA_64x256x32_F32E4M3E4M3_SS_TNILNSO_7ScaleInE1ELSQ_1EEEEEENS4_6LayoutINS5_IJSB_SC_SC_EEENS5_IJSC_NSA_ILi0EEESV_EEEEENS5_IJNS4_10UnderscoreESY_SY_EEEEENS4_23SM90_TMA_LOAD_MULTICASTENS4_14ComposedLayoutINS4_7SwizzleILi3ELi4ELi3EEENS4_18smem_ptr_flag_bitsILi8EEENST_INS5_IJNSA_ILi8EEESH_EEENS5_IJSH_SC_EEEEEEEvNS4_8identityES11_S1B_vS1C_EENS_8epilogue10collective6detail29Sm90TmaWarpSpecializedAdapterINS1F_15DefaultEpilogueISJ_SK_SK_NS1E_6thread17LinearCombinationISJ_Li1EffLNS1J_9ScaleType4KindE0ELNS_15FloatRoundStyleE2ESJ_EENS1_15EpilogueDefaultEEEEEvvEEEEvNT_6ParamsE,"aw",@nobits
	.sectionflags	@""
	.align	16
	.zero		1024


//--------------------- .nv.shared.reserved.0     --------------------------
	.section	.nv.shared.reserved.0,"aw",@nobits
	.weak		__nv_reservedSMEM_offset_0_alias
	.size		__nv_reservedSMEM_offset_0_alias, 0, 0
	.other		__nv_reservedSMEM_offset_0_alias,@"STO_CUDA_RESERVED_SHARED STV_DEFAULT"
__nv_reservedSMEM_offset_0_alias:
	.zero		0


//--------------------- .nv.global                --------------------------
	.section	.nv.global,"aw",@nobits
.nv.global:
	.type		_ZN39_INTERNAL_868d4fc7_4_k_cu_22730085_51334cute1_E,@object
	.size		_ZN39_INTERNAL_868d4fc7_4_k_cu_22730085_51334cute1_E,(_ZN39_INTERNAL_868d4fc7_4_k_cu_22730085_51334cuda3std3__45__cpo6cbeginE - _ZN39_INTERNAL_868d4fc7_4_k_cu_22730085_51334cute1_E)
_ZN39_INTERNAL_868d4fc7_4_k_cu_22730085_51334cute1_E:
	.zero		1
	.type		_ZN39_INTERNAL_868d4fc7_4_k_cu_22730085_51334cuda3std3__45__cpo6cbeginE,@object
	.size		_ZN39_INTERNAL_868d4fc7_4_k_cu_22730085_51334cuda3std3__45__cpo6cbeginE,(_ZN39_INTERNAL_868d4fc7_4_k_cu_22730085_51334cuda3std3__48in_placeE - _ZN39_INTERNAL_868d4fc7_4_k_cu_22730085_51334cuda3std3__45__cpo6cbeginE)
_ZN39_INTERNAL_868d4fc7_4_k_cu_22730085_51334cuda3std3__45__cpo6cbeginE:
	.zero		1
	.type		_ZN39_INTERNAL_868d4fc7_4_k_cu_22730085_51334cuda3std3__48in_placeE,@object
	.size		_ZN39_INTERNAL_868d4fc7_4_k_cu_22730085_51334cuda3std3__48in_placeE,(_ZN39_INTERNAL_868d4fc7_4_k_cu_22730085_51334cuda3std6ranges3__45__cpo9iter_moveE - _ZN39_INTERNAL_868d4fc7_4_k_cu_22730085_51334cuda3std3__48in_placeE)
_ZN39_INTERNAL_868d4fc7_4_k_cu_22730085_51334cuda3std3__48in_placeE:
	.zero		1
	.type		_ZN39_INTERNAL_868d4fc7_4_k_cu_22730085_51334cuda3std6ranges3__45__cpo9iter_moveE,@object
	.size		_ZN39_INTERNAL_868d4fc7_4_k_cu_22730085_51334cuda3std6ranges3__45__cpo9iter_moveE,(_ZN39_INTERNAL_868d4fc7_4_k_cu_22730085_51334cuda3std3__45__cpo5beginE - _ZN39_INTERNAL_868d4fc7_4_k_cu_22730085_51334cuda3std6ranges3__45__cpo9iter_moveE)
_ZN39_INTERNAL_868d4fc7_4_k_cu_22730085_51334cuda3std6ranges3__45__cpo9iter_moveE:
	.zero		1
	.type		_ZN39_INTERNAL_868d4fc7_4_k_cu_22730085_51334cuda3std3__45__cpo5beginE,@object
	.size		_ZN39_INTERNAL_868d4fc7_4_k_cu_22730085_51334cuda3std3__45__cpo5beginE,(_ZN39_INTERNAL_868d4fc7_4_k_cu_22730085_51334cuda3std3__441_GLOBAL__N__868d4fc7_4_k_cu_22730085_51336ignoreE - _ZN39_INTERNAL_868d4fc7_4_k_cu_22730085_51334cuda3std3__45__cpo5beginE)
_ZN39_INTERNAL_868d4fc7_4_k_cu_22730085_51334cuda3std3__45__cpo5beginE:
	.zero		1
	.type		_ZN39_INTERNAL_868d4fc7_4_k_cu_22730085_51334cuda3std3__441_GLOBAL__N__868d4fc7_4_k_cu_22730085_51336ignoreE,@object
	.size		_ZN39_INTERNAL_868d4fc7_4_k_cu_22730085_51334cuda3std3__441_GLOBAL__N__868d4fc7_4_k_cu_22730085_51336ignoreE,(_ZN39_INTERNAL_868d4fc7_4_k_cu_22730085_51334cute7productE - _ZN39_INTERNAL_868d4fc7_4_k_cu_22730085_51334cuda3std3__441_GLOBAL__N__868d4fc7_4_k_cu_22730085_51336ignoreE)
_ZN39_INTERNAL_868d4fc7_4_k_cu_22730085_51334cuda3std3__441_GLOBAL__N__868d4fc7_4_k_cu_22730085_51336ignoreE:
	.zero		1
	.type		_ZN39_INTERNAL_868d4fc7_4_k_cu_22730085_51334cute7productE,@object
	.size		_ZN39_INTERNAL_868d4fc7_4_k_cu_22730085_51334cute7productE,(_ZN39_INTERNAL_868d4fc7_4_k_cu_22730085_51334cuda3std3__45__cpo3endE - _ZN39_INTERNAL_868d4fc7_4_k_cu_22730085_51334cute7productE)
_ZN39_INTERNAL_868d4fc7_4_k_cu_22730085_51334cute7productE:
	.zero		1
	.type		_ZN39_INTERNAL_868d4fc7_4_k_cu_22730085_51334cuda3std3__45__cpo3endE,@object
	.size		_ZN39_INTERNAL_868d4fc7_4_k_cu_22730085_51334cuda3std3__45__cpo3endE,(_ZN39_INTERNAL_868d4fc7_4_k_cu_22730085_51334cuda3std3__419piecewise_constructE - _ZN39_INTERNAL_868d4fc7_4_k_cu_22730085_51334cuda3std3__45__cpo3endE)
_ZN39_INTERNAL_868d4fc7_4_k_cu_22730085_51334cuda3std3__45__cpo3endE:
	.zero		1
	.type		_ZN39_INTERNAL_868d4fc7_4_k_cu_22730085_51334cuda3std3__419piecewise_constructE,@object
	.size		_ZN39_INTERNAL_868d4fc7_4_k_cu_22730085_51334cuda3std3__419piecewise_constructE,(_ZN39_INTERNAL_868d4fc7_4_k_cu_22730085_51334cuda3std3__45__cpo4cendE - _ZN39_INTERNAL_868d4fc7_4_k_cu_22730085_51334cuda3std3__419piecewise_constructE)
_ZN39_INTERNAL_868d4fc7_4_k_cu_22730085_51334cuda3std3__419piecewise_constructE:
	.zero		1
	.type		_ZN39_INTERNAL_868d4fc7_4_k_cu_22730085_51334cuda3std3__45__cpo4cendE,@object
	.size		_ZN39_INTERNAL_868d4fc7_4_k_cu_22730085_51334cuda3std3__45__cpo4cendE,(_ZN39_INTERNAL_868d4fc7_4_k_cu_22730085_51334cuda3std6ranges3__45__cpo4swapE - _ZN39_INTERNAL_868d4fc7_4_k_cu_22730085_51334cuda3std3__45__cpo4cendE)
_ZN39_INTERNAL_868d4fc7_4_k_cu_22730085_51334cuda3std3__45__cpo4cendE:
	.zero		1
	.type		_ZN39_INTERNAL_868d4fc7_4_k_cu_22730085_51334cuda3std6ranges3__45__cpo4swapE,@object
	.size		_ZN39_INTERNAL_868d4fc7_4_k_cu_22730085_51334cuda3std6ranges3__45__cpo4swapE,(.L_7 - _ZN39_INTERNAL_868d4fc7_4_k_cu_22730085_51334cuda3std6ranges3__45__cpo4swapE)
_ZN39_INTERNAL_868d4fc7_4_k_cu_22730085_51334cuda3std6ranges3__45__cpo4swapE:
	.zero		1
.L_7:


//--------------------- .nv.constant0._ZN7cutlass13device_kernelINS_4gemm6kernel13GemmUniversalIN4cute5tupleIJiiiiEEENS1_10collective13CollectiveMmaINS1_37MainloopSm90TmaGmmaWarpSpecializedFP8ILi3ENS5_IJNS4_1CILi2EEESB_NSA_ILi1EEEEEENS1_35KernelTmaWarpSpecializedCooperativeEEENS5_IJNSA_ILi256EEESG_NSA_ILi128EEEEEENS_12float_e4m3_tENS5_IJlSC_lEEESJ_SK_NS4_8TiledMMAINS4_8MMA_AtomIJNS4_4SM904GMMA31MMA_64x256x32_F32E4M3E4M3_SS_TNILNSO_7ScaleInE1ELSQ_1EEEEEENS4_6LayoutINS5_IJSB_SC_SC_EEENS5_IJSC_NSA_ILi0EEESV_EEEEENS5_IJNS4_10UnderscoreESY_SY_EEEEENS4_23SM90_TMA_LOAD_MULTICASTENS4_14ComposedLayoutINS4_7SwizzleILi3ELi4ELi3EEENS4_18smem_ptr_flag_bitsILi8EEENST_INS5_IJNSA_ILi8EEESH_EEENS5_IJSH_SC_EEEEEEEvNS4_8identityES11_S1B_vS1C_EENS_8epilogue10collective6detail29Sm90TmaWarpSpecializedAdapterINS1F_15DefaultEpilogueISJ_SK_SK_NS1E_6thread17LinearCombinationISJ_Li1EffLNS1J_9ScaleType4KindE0ELNS_15FloatRoundStyleE2ESJ_EENS1_15EpilogueDefaultEEEEEvvEEEEvNT_6ParamsE --------------------------
	.section	.nv.constant0._ZN7cutlass13device_kernelINS_4gemm6kernel13GemmUniversalIN4cute5tupleIJiiiiEEENS1_10collective13CollectiveMmaINS1_37MainloopSm90TmaGmmaWarpSpecializedFP8ILi3ENS5_IJNS4_1CILi2EEESB_NSA_ILi1EEEEEENS1_35KernelTmaWarpSpecializedCooperativeEEENS5_IJNSA_ILi256EEESG_NSA_ILi128EEEEEENS_12float_e4m3_tENS5_IJlSC_lEEESJ_SK_NS4_8TiledMMAINS4_8MMA_AtomIJNS4_4SM904GMMA31MMA_64x256x32_F32E4M3E4M3_SS_TNILNSO_7ScaleInE1ELSQ_1EEEEEENS4_6LayoutINS5_IJSB_SC_SC_EEENS5_IJSC_NSA_ILi0EEESV_EEEEENS5_IJNS4_10UnderscoreESY_SY_EEEEENS4_23SM90_TMA_LOAD_MULTICASTENS4_14ComposedLayoutINS4_7SwizzleILi3ELi4ELi3EEENS4_18smem_ptr_flag_bitsILi8EEENST_INS5_IJNSA_ILi8EEESH_EEENS5_IJSH_SC_EEEEEEEvNS4_8identityES11_S1B_vS1C_EENS_8epilogue10collective6detail29Sm90TmaWarpSpecializedAdapterINS1F_15DefaultEpilogueISJ_SK_SK_NS1E_6thread17LinearCombinationISJ_Li1EffLNS1J_9ScaleType4KindE0ELNS_15FloatRoundStyleE2ESJ_EENS1_15EpilogueDefaultEEEEEvvEEEEvNT_6ParamsE,"a",@progbits
	.sectionflags	@""
	.align	4
.nv.constant0._ZN7cutlass13device_kernelINS_4gemm6kernel13GemmUniversalIN4cute5tupleIJiiiiEEENS1_10collective13CollectiveMmaINS1_37MainloopSm90TmaGmmaWarpSpecializedFP8ILi3ENS5_IJNS4_1CILi2EEESB_NSA_ILi1EEEEEENS1_35KernelTmaWarpSpecializedCooperativeEEENS5_IJNSA_ILi256EEESG_NSA_ILi128EEEEEENS_12float_e4m3_tENS5_IJlSC_lEEESJ_SK_NS4_8TiledMMAINS4_8MMA_AtomIJNS4_4SM904GMMA31MMA_64x256x32_F32E4M3E4M3_SS_TNILNSO_7ScaleInE1ELSQ_1EEEEEENS4_6LayoutINS5_IJSB_SC_SC_EEENS5_IJSC_NSA_ILi0EEESV_EEEEENS5_IJNS4_10UnderscoreESY_SY_EEEEENS4_23SM90_TMA_LOAD_MULTICASTENS4_14ComposedLayoutINS4_7SwizzleILi3ELi4ELi3EEENS4_18smem_ptr_flag_bitsILi8EEENST_INS5_IJNSA_ILi8EEESH_EEENS5_IJSH_SC_EEEEEEEvNS4_8identityES11_S1B_vS1C_EENS_8epilogue10collective6detail29Sm90TmaWarpSpecializedAdapterINS1F_15DefaultEpilogueISJ_SK_SK_NS1E_6thread17LinearCombinationISJ_Li1EffLNS1J_9ScaleType4KindE0ELNS_15FloatRoundStyleE2ESJ_EENS1_15EpilogueDefaultEEEEEvvEEEEvNT_6ParamsE:
	.zero		1664


//--------------------- SYMBOLS --------------------------

	.type		.nv.reservedSmem.offset0,@object
	.size		.nv.reservedSmem.offset0,0x4
